	.target	sm_100a

	.elftype	@"ET_EXEC"


//--------------------- .note.nv.tkinfo           --------------------------
	.section	.note.nv.tkinfo,"",@"SHT_NOTE"
	.sectionflags	@"SHF_NOTE_NV_TKINFO"
	.tkinfo
        /*0018*/ 	.word	0x00000002
        /*0030*/ 	.string	""
        /*0030*/ 	.string	"ptxas"
        /*0030*/ 	.string	"Cuda compilation tools, release 13.0, V13.0.88"
        /*0030*/ 	.string	"Build cuda_13.0.r13.0/compiler.36424714_0"
        /*0030*/ 	.string	"-arch sm_100a -m 64 "



//--------------------- .note.nv.cuinfo           --------------------------
	.section	.note.nv.cuinfo,"",@"SHT_NOTE"
	.sectionflags	@"SHF_NOTE_NV_CUINFO"
        /*0018*/ 	.short	0x0002
        /*001a*/ 	.short	0x0064
        /*001c*/ 	.short	0x0082
	.zero		2


//--------------------- .nv.info                  --------------------------
	.section	.nv.info,"",@"SHT_CUDA_INFO"
	.align	4


	//----- nvinfo : EIATTR_REGCOUNT
	.align		4
        /*0000*/ 	.byte	0x04, 0x2f
        /*0002*/ 	.short	(.L_20 - .L_19)
	.align		4
.L_19:
        /*0004*/ 	.word	index@(_ZN7cutlass13device_kernelINS_4gemm6kernel13GemmUniversalIN4cute5tupleIJiiiiEEENS1_10collective13CollectiveMmaINS1_35MainloopSm100TmaUmmaWarpSpecializedILi3ELi2ELi4ENS5_IJNS4_1CILi2EEESB_NSA_ILi1EEEEEEEENS5_IJNSA_ILi64EEENSA_ILi256EEESF_EEEaNS5_IJlSC_lEEEaSI_NS4_8TiledMMAINS4_8MMA_AtomIJNS4_15SM100_MMA_S8_SSIaaiLi64ELi256ELNS4_4UMMA5MajorE0ELSN_0ELNSM_8SaturateE0EEEEEENS4_6LayoutINS5_IJSC_SC_SC_EEENS5_IJNSA_ILi0EEEST_ST_EEEEENS5_IJNS4_10UnderscoreESW_SW_EEEEENS4_23SM90_TMA_LOAD_MULTICASTENS4_14ComposedLayoutINS4_7SwizzleILi2ELi4ELi3EEENS4_18smem_ptr_flag_bitsILi8EEENSR_INS5_IJNSA_ILi8EEESF_EEENS5_IJSF_SC_EEEEEEEvNS4_8identityESZ_S19_vS1A_EENS_8epilogue10collective18CollectiveEpilogueINS1C_23Sm100TmaWarpSpecializedILi4ELi2ELi32ELb0ELb0EEEJSH_NS5_IJNSR_ISF_SC_EES1H_EEEaSI_aSI_NS1C_6fusion15FusionCallbacksIS1G_NS1J_17LinearCombinationIaiaiLNS_15FloatRoundStyleE2EEESH_S1I_JEEENS4_5SM1004TMEM4LOAD26SM100_TMEM_LOAD_16dp32b32xENS4_13SM90_TMA_LOADES19_NS4_39AutoVectorizingCopyWithAssumedAlignmentILi128EEENS4_14SM90_TMA_STOREES19_S1V_S1V_EEEvvEEEEvNT_6ParamsE)
        /*0008*/ 	.word	0x0000005c


	//----- nvinfo : EIATTR_FRAME_SIZE
	.align		4
.L_20:
        /*000c*/ 	.byte	0x04, 0x11
        /*000e*/ 	.short	(.L_22 - .L_21)
	.align		4
.L_21:
        /*0010*/ 	.word	index@($__internal_2_$__cuda_sm10x_tcgen05_guardrail_trap_unallocated_columns_being_dealloced)
        /*0014*/ 	.word	0x00000000


	//----- nvinfo : EIATTR_FRAME_SIZE
	.align		4
.L_22:
        /*0018*/ 	.byte	0x04, 0x11
        /*001a*/ 	.short	(.L_24 - .L_23)
	.align		4
.L_23:
        /*001c*/ 	.word	index@($__internal_1_$__cuda_sm10x_tcgen05_guardrail_trap_phase_invalid_during_alloc)
        /*0020*/ 	.word	0x00000000


	//----- nvinfo : EIATTR_FRAME_SIZE
	.align		4
.L_24:
        /*0024*/ 	.byte	0x04, 0x11
        /*0026*/ 	.short	(.L_26 - .L_25)
	.align		4
.L_25:
        /*0028*/ 	.word	index@($__internal_0_$__cuda_sm10x_tcgen05_guardrail_trap_col_being_dealloced_not_returned_by_alloc)
        /*002c*/ 	.word	0x00000000


	//----- nvinfo : EIATTR_FRAME_SIZE
	.align		4
.L_26:
        /*0030*/ 	.byte	0x04, 0x11
        /*0032*/ 	.short	(.L_28 - .L_27)
	.align		4
.L_27:
        /*0034*/ 	.word	index@(_ZN7cutlass13device_kernelINS_4gemm6kernel13GemmUniversalIN4cute5tupleIJiiiiEEENS1_10collective13CollectiveMmaINS1_35MainloopSm100TmaUmmaWarpSpecializedILi3ELi2ELi4ENS5_IJNS4_1CILi2EEESB_NSA_ILi1EEEEEEEENS5_IJNSA_ILi64EEENSA_ILi256EEESF_EEEaNS5_IJlSC_lEEEaSI_NS4_8TiledMMAINS4_8MMA_AtomIJNS4_15SM100_MMA_S8_SSIaaiLi64ELi256ELNS4_4UMMA5MajorE0ELSN_0ELNSM_8SaturateE0EEEEEENS4_6LayoutINS5_IJSC_SC_SC_EEENS5_IJNSA_ILi0EEEST_ST_EEEEENS5_IJNS4_10UnderscoreESW_SW_EEEEENS4_23SM90_TMA_LOAD_MULTICASTENS4_14ComposedLayoutINS4_7SwizzleILi2ELi4ELi3EEENS4_18smem_ptr_flag_bitsILi8EEENSR_INS5_IJNSA_ILi8EEESF_EEENS5_IJSF_SC_EEEEEEEvNS4_8identityESZ_S19_vS1A_EENS_8epilogue10collective18CollectiveEpilogueINS1C_23Sm100TmaWarpSpecializedILi4ELi2ELi32ELb0ELb0EEEJSH_NS5_IJNSR_ISF_SC_EES1H_EEEaSI_aSI_NS1C_6fusion15FusionCallbacksIS1G_NS1J_17LinearCombinationIaiaiLNS_15FloatRoundStyleE2EEESH_S1I_JEEENS4_5SM1004TMEM4LOAD26SM100_TMEM_LOAD_16dp32b32xENS4_13SM90_TMA_LOADES19_NS4_39AutoVectorizingCopyWithAssumedAlignmentILi128EEENS4_14SM90_TMA_STOREES19_S1V_S1V_EEEvvEEEEvNT_6ParamsE)
        /*0038*/ 	.word	0x00000000


	//----- nvinfo : EIATTR_MIN_STACK_SIZE
	.align		4
.L_28:
        /*003c*/ 	.byte	0x04, 0x12
        /*003e*/ 	.short	(.L_30 - .L_29)
	.align		4
.L_29:
        /*0040*/ 	.word	index@(_ZN7cutlass13device_kernelINS_4gemm6kernel13GemmUniversalIN4cute5tupleIJiiiiEEENS1_10collective13CollectiveMmaINS1_35MainloopSm100TmaUmmaWarpSpecializedILi3ELi2ELi4ENS5_IJNS4_1CILi2EEESB_NSA_ILi1EEEEEEEENS5_IJNSA_ILi64EEENSA_ILi256EEESF_EEEaNS5_IJlSC_lEEEaSI_NS4_8TiledMMAINS4_8MMA_AtomIJNS4_15SM100_MMA_S8_SSIaaiLi64ELi256ELNS4_4UMMA5MajorE0ELSN_0ELNSM_8SaturateE0EEEEEENS4_6LayoutINS5_IJSC_SC_SC_EEENS5_IJNSA_ILi0EEEST_ST_EEEEENS5_IJNS4_10UnderscoreESW_SW_EEEEENS4_23SM90_TMA_LOAD_MULTICASTENS4_14ComposedLayoutINS4_7SwizzleILi2ELi4ELi3EEENS4_18smem_ptr_flag_bitsILi8EEENSR_INS5_IJNSA_ILi8EEESF_EEENS5_IJSF_SC_EEEEEEEvNS4_8identityESZ_S19_vS1A_EENS_8epilogue10collective18CollectiveEpilogueINS1C_23Sm100TmaWarpSpecializedILi4ELi2ELi32ELb0ELb0EEEJSH_NS5_IJNSR_ISF_SC_EES1H_EEEaSI_aSI_NS1C_6fusion15FusionCallbacksIS1G_NS1J_17LinearCombinationIaiaiLNS_15FloatRoundStyleE2EEESH_S1I_JEEENS4_5SM1004TMEM4LOAD26SM100_TMEM_LOAD_16dp32b32xENS4_13SM90_TMA_LOADES19_NS4_39AutoVectorizingCopyWithAssumedAlignmentILi128EEENS4_14SM90_TMA_STOREES19_S1V_S1V_EEEvvEEEEvNT_6ParamsE)
        /*0044*/ 	.word	0x00000000
.L_30:


//--------------------- .nv.compat                --------------------------
	.section	.nv.compat,"",@"SHT_CUDA_COMPAT_INFO"
	.align	4
        /*0000*/ 	.byte	0x02, 0x09, 0x01, 0x00, 0x02, 0x02, 0x03, 0x00, 0x02, 0x05, 0x06, 0x00, 0x03, 0x07, 0x01, 0x01
        /*0010*/ 	.byte	0x02, 0x03, 0x01, 0x00, 0x02, 0x06, 0x01, 0x00, 0x04, 0x0b, 0x08, 0x00, 0x01, 0x00, 0x00, 0x00
        /*0020*/ 	.byte	0x00, 0x00, 0x00, 0x00


//--------------------- .nv.info._ZN7cutlass13device_kernelINS_4gemm6kernel13GemmUniversalIN4cute5tupleIJiiiiEEENS1_10collective13CollectiveMmaINS1_35MainloopSm100TmaUmmaWarpSpecializedILi3ELi2ELi4ENS5_IJNS4_1CILi2EEESB_NSA_ILi1EEEEEEEENS5_IJNSA_ILi64EEENSA_ILi256EEESF_EEEaNS5_IJlSC_lEEEaSI_NS4_8TiledMMAINS4_8MMA_AtomIJNS4_15SM100_MMA_S8_SSIaaiLi64ELi256ELNS4_4UMMA5MajorE0ELSN_0ELNSM_8SaturateE0EEEEEENS4_6LayoutINS5_IJSC_SC_SC_EEENS5_IJNSA_ILi0EEEST_ST_EEEEENS5_IJNS4_10UnderscoreESW_SW_EEEEENS4_23SM90_TMA_LOAD_MULTICASTENS4_14ComposedLayoutINS4_7SwizzleILi2ELi4ELi3EEENS4_18smem_ptr_flag_bitsILi8EEENSR_INS5_IJNSA_ILi8EEESF_EEENS5_IJSF_SC_EEEEEEEvNS4_8identityESZ_S19_vS1A_EENS_8epilogue10collective18CollectiveEpilogueINS1C_23Sm100TmaWarpSpecializedILi4ELi2ELi32ELb0ELb0EEEJSH_NS5_IJNSR_ISF_SC_EES1H_EEEaSI_aSI_NS1C_6fusion15FusionCallbacksIS1G_NS1J_17LinearCombinationIaiaiLNS_15FloatRoundStyleE2EEESH_S1I_JEEENS4_5SM1004TMEM4LOAD26SM100_TMEM_LOAD_16dp32b32xENS4_13SM90_TMA_LOADES19_NS4_39AutoVectorizingCopyWithAssumedAlignmentILi128EEENS4_14SM90_TMA_STOREES19_S1V_S1V_EEEvvEEEEvNT_6ParamsE --------------------------
	.section	.nv.info._ZN7cutlass13device_kernelINS_4gemm6kernel13GemmUniversalIN4cute5tupleIJiiiiEEENS1_10collective13CollectiveMmaINS1_35MainloopSm100TmaUmmaWarpSpecializedILi3ELi2ELi4ENS5_IJNS4_1CILi2EEESB_NSA_ILi1EEEEEEEENS5_IJNSA_ILi64EEENSA_ILi256EEESF_EEEaNS5_IJlSC_lEEEaSI_NS4_8TiledMMAINS4_8MMA_AtomIJNS4_15SM100_MMA_S8_SSIaaiLi64ELi256ELNS4_4UMMA5MajorE0ELSN_0ELNSM_8SaturateE0EEEEEENS4_6LayoutINS5_IJSC_SC_SC_EEENS5_IJNSA_ILi0EEEST_ST_EEEEENS5_IJNS4_10UnderscoreESW_SW_EEEEENS4_23SM90_TMA_LOAD_MULTICASTENS4_14ComposedLayoutINS4_7SwizzleILi2ELi4ELi3EEENS4_18smem_ptr_flag_bitsILi8EEENSR_INS5_IJNSA_ILi8EEESF_EEENS5_IJSF_SC_EEEEEEEvNS4_8identityESZ_S19_vS1A_EENS_8epilogue10collective18CollectiveEpilogueINS1C_23Sm100TmaWarpSpecializedILi4ELi2ELi32ELb0ELb0EEEJSH_NS5_IJNSR_ISF_SC_EES1H_EEEaSI_aSI_NS1C_6fusion15FusionCallbacksIS1G_NS1J_17LinearCombinationIaiaiLNS_15FloatRoundStyleE2EEESH_S1I_JEEENS4_5SM1004TMEM4LOAD26SM100_TMEM_LOAD_16dp32b32xENS4_13SM90_TMA_LOADES19_NS4_39AutoVectorizingCopyWithAssumedAlignmentILi128EEENS4_14SM90_TMA_STOREES19_S1V_S1V_EEEvvEEEEvNT_6ParamsE,"",@"SHT_CUDA_INFO"
	.sectionflags	@""
	.align	4


	//----- nvinfo : EIATTR_CUDA_API_VERSION
	.align		4
        /*0000*/ 	.byte	0x04, 0x37
        /*0002*/ 	.short	(.L_32 - .L_31)
.L_31:
        /*0004*/ 	.word	0x00000082


	//----- nvinfo : EIATTR_KPARAM_INFO
	.align		4
.L_32:
        /*0008*/ 	.byte	0x04, 0x17
        /*000a*/ 	.short	(.L_34 - .L_33)
.L_33:
        /*000c*/ 	.word	0x00000000
        /*0010*/ 	.short	0x0000
        /*0012*/ 	.short	0x0000
        /*0014*/ 	.byte	0x00, 0xf0, 0x01, 0x20


	//----- nvinfo : EIATTR_AT_ENTRY_FRAGMENTS
	.align		4
.L_34:
        /*0018*/ 	.byte	0x04, 0x4f
        /*001a*/ 	.short	(.L_36 - .L_35)


	//   ....[0]....
.L_35:
        /*001c*/ 	.word	0x00000006


	//----- nvinfo : EIATTR_RESERVED_SMEM_USED
	.align		4
.L_36:
        /*0020*/ 	.byte	0x01, 0x41
	.zero		2


	//----- nvinfo : EIATTR_SPARSE_MMA_MASK
	.align		4
        /*0024*/ 	.byte	0x03, 0x50
        /*0026*/ 	.short	0x0000


	//----- nvinfo : EIATTR_TCGEN05_1CTA_USED
	.align		4
        /*0028*/ 	.byte	0x01, 0x51
	.zero		2


	//----- nvinfo : EIATTR_MAXREG_COUNT
	.align		4
        /*002c*/ 	.byte	0x03, 0x1b
        /*002e*/ 	.short	0x00ff


	//----- nvinfo : EIATTR_NUM_BARRIERS
	.align		4
        /*0030*/ 	.byte	0x02, 0x4c
        /*0032*/ 	.byte	0x07
	.zero		1


	//----- nvinfo : EIATTR_EXTERNS
	.align		4
        /*0034*/ 	.byte	0x04, 0x0f
        /*0036*/ 	.short	(.L_38 - .L_37)


	//   ....[0]....
	.align		4
.L_37:
        /*0038*/ 	.word	index@(__assertfail)


	//----- nvinfo : EIATTR_MERCURY_ISA_VERSION
	.align		4
.L_38:
        /*003c*/ 	.byte	0x03, 0x5f
        /*003e*/ 	.short	0x0101


	//----- nvinfo : EIATTR_INT_WARP_WIDE_INSTR_OFFSETS
	.align		4
        /*0040*/ 	.byte	0x04, 0x31
        /*0042*/ 	.short	(.L_40 - .L_39)


	//   ....[0]....
.L_39:
        /*0044*/ 	.word	0x00003ce0


	//   ....[1]....
        /*0048*/ 	.word	0x00003d10


	//   ....[2]....
        /*004c*/ 	.word	0x00003d30


	//   ....[3]....
        /*0050*/ 	.word	0x00004870


	//   ....[4]....
        /*0054*/ 	.word	0x000048e0


	//   ....[5]....
        /*0058*/ 	.word	0x000049c0


	//   ....[6]....
        /*005c*/ 	.word	0x00004a40


	//   ....[7]....
        /*0060*/ 	.word	0x00004b40


	//   ....[8]....
        /*0064*/ 	.word	0x00004bc0


	//   ....[9]....
        /*0068*/ 	.word	0x00004cb0


	//   ....[10]....
        /*006c*/ 	.word	0x00004d60


	//----- nvinfo : EIATTR_COOP_GROUP_MASK_REGIDS
	.align		4
.L_40:
        /*0070*/ 	.byte	0x04, 0x29
        /*0072*/ 	.short	(.L_42 - .L_41)


	//   ....[0]....
.L_41:
        /*0074*/ 	.word	0xffffffff


	//   ....[1]....
        /*0078*/ 	.word	0xffffffff


	//   ....[2]....
        /*007c*/ 	.word	0xffffffff


	//   ....[3]....
        /*0080*/ 	.word	0xffffffff


	//   ....[4]....
        /*0084*/ 	.word	0xffffffff


	//   ....[5]....
        /*0088*/ 	.word	0xffffffff


	//   ....[6]....
        /*008c*/ 	.word	0xffffffff


	//   ....[7]....
        /*0090*/ 	.word	0xffffffff


	//   ....[8]....
        /*0094*/ 	.word	0xffffffff


	//   ....[9]....
        /*0098*/ 	.word	0xffffffff


	//   ....[10]....
        /*009c*/ 	.word	0xffffffff


	//   ....[11]....
        /*00a0*/ 	.word	0xffffffff


	//   ....[12]....
        /*00a4*/ 	.word	0xffffffff


	//   ....[13]....
        /*00a8*/ 	.word	0xffffffff


	//----- nvinfo : EIATTR_COOP_GROUP_INSTR_OFFSETS
	.align		4
.L_42:
        /*00ac*/ 	.byte	0x04, 0x28
        /*00ae*/ 	.short	(.L_44 - .L_43)


	//   ....[0]....
.L_43:
        /*00b0*/ 	.word	0x00000080


	//   ....[1]....
        /*00b4*/ 	.word	0x000004f0


	//   ....[2]....
        /*00b8*/ 	.word	0x00000680


	//   ....[3]....
        /*00bc*/ 	.word	0x00000820


	//   ....[4]....
        /*00c0*/ 	.word	0x00000920


	//   ....[5]....
        /*00c4*/ 	.word	0x00000a90


	//   ....[6]....
        /*00c8*/ 	.word	0x00000c30


	//   ....[7]....
        /*00cc*/ 	.word	0x00000de0


	//   ....[8]....
        /*00d0*/ 	.word	0x00002180


	//   ....[9]....
        /*00d4*/ 	.word	0x00002fb0


	//   ....[10]....
        /*00d8*/ 	.word	0x000031c0


	//   ....[11]....
        /*00dc*/ 	.word	0x000031f0


	//   ....[12]....
        /*00e0*/ 	.word	0x00003bc0


	//   ....[13]....
        /*00e4*/ 	.word	0x00003df0


	//----- nvinfo : EIATTR_VRC_CTA_INIT_COUNT
	.align		4
.L_44:
        /*00e8*/ 	.byte	0x02, 0x4a
        /*00ea*/ 	.byte	0x80
	.zero		1


	//----- nvinfo : EIATTR_SYSCALL_OFFSETS
	.align		4
        /*00ec*/ 	.byte	0x04, 0x46
        /*00ee*/ 	.short	(.L_46 - .L_45)


	//   ....[0]....
.L_45:
        /*00f0*/ 	.word	0x000059f0


	//   ....[1]....
        /*00f4*/ 	.word	0x00005b30


	//   ....[2]....
        /*00f8*/ 	.word	0x00006360


	//   ....[3]....
        /*00fc*/ 	.word	0x00007100


	//   ....[4]....
        /*0100*/ 	.word	0x00007e50


	//   ....[5]....
        /*0104*/ 	.word	0x00008bc0


	//----- nvinfo : EIATTR_MBARRIER_INSTR_OFFSETS
	.align		4
.L_46:
        /*0108*/ 	.byte	0x04, 0x39
        /*010a*/ 	.short	(.L_48 - .L_47)


	//   ....[0]....
.L_47:
        /*010c*/ 	.word	0x00000610
        /*0110*/ 	.word	0x000000ff
        /*0114*/ 	.word	0x00000000
        /*0118*/ 	.short	0x0100
        /*011a*/ 	.byte	0x04
	.zero		1


	//   ....[1]....
        /*011c*/ 	.word	0x00000620
        /*0120*/ 	.word	0x000000ff
        /*0124*/ 	.word	0x00000018
        /*0128*/ 	.short	0x0100
        /*012a*/ 	.byte	0x04
	.zero		1


	//   ....[2]....
        /*012c*/ 	.word	0x00000630
        /*0130*/ 	.word	0x000000ff
        /*0134*/ 	.word	0x00000008
        /*0138*/ 	.short	0x0100
        /*013a*/ 	.byte	0x04
	.zero		1


	//   ....[3]....
        /*013c*/ 	.word	0x00000640
        /*0140*/ 	.word	0x000000ff
        /*0144*/ 	.word	0x00000020
        /*0148*/ 	.short	0x0100
        /*014a*/ 	.byte	0x04
	.zero		1


	//   ....[4]....
        /*014c*/ 	.word	0x00000650
        /*0150*/ 	.word	0x000000ff
        /*0154*/ 	.word	0x00000010
        /*0158*/ 	.short	0x0100
        /*015a*/ 	.byte	0x04
	.zero		1


	//   ....[5]....
        /*015c*/ 	.word	0x00000660
        /*0160*/ 	.word	0x000000ff
        /*0164*/ 	.word	0x00000028
        /*0168*/ 	.short	0x0100
        /*016a*/ 	.byte	0x04
	.zero		1


	//   ....[6]....
        /*016c*/ 	.word	0x00000790
        /*0170*/ 	.word	0x000000ff
        /*0174*/ 	.word	0x00000030
        /*0178*/ 	.short	0x0100
        /*017a*/ 	.byte	0x04
	.zero		1


	//   ....[7]....
        /*017c*/ 	.word	0x000007a0
        /*0180*/ 	.word	0x000000ff
        /*0184*/ 	.word	0x00000050
        /*0188*/ 	.short	0x0100
        /*018a*/ 	.byte	0x04
	.zero		1


	//   ....[8]....
        /*018c*/ 	.word	0x000007b0
        /*0190*/ 	.word	0x000000ff
        /*0194*/ 	.word	0x00000038
        /*0198*/ 	.short	0x0100
        /*019a*/ 	.byte	0x04
	.zero		1


	//   ....[9]....
        /*019c*/ 	.word	0x000007c0
        /*01a0*/ 	.word	0x000000ff
        /*01a4*/ 	.word	0x00000058
        /*01a8*/ 	.short	0x0100
        /*01aa*/ 	.byte	0x04
	.zero		1


	//   ....[10]....
        /*01ac*/ 	.word	0x000007d0
        /*01b0*/ 	.word	0x000000ff
        /*01b4*/ 	.word	0x00000040
        /*01b8*/ 	.short	0x0100
        /*01ba*/ 	.byte	0x04
	.zero		1


	//   ....[11]....
        /*01bc*/ 	.word	0x000007e0
        /*01c0*/ 	.word	0x000000ff
        /*01c4*/ 	.word	0x00000060
        /*01c8*/ 	.short	0x0100
        /*01ca*/ 	.byte	0x04
	.zero		1


	//   ....[12]....
        /*01cc*/ 	.word	0x000007f0
        /*01d0*/ 	.word	0x000000ff
        /*01d4*/ 	.word	0x00000048
        /*01d8*/ 	.short	0x0100
        /*01da*/ 	.byte	0x04
	.zero		1


	//   ....[13]....
        /*01dc*/ 	.word	0x00000800
        /*01e0*/ 	.word	0x000000ff
        /*01e4*/ 	.word	0x00000068
        /*01e8*/ 	.short	0x0100
        /*01ea*/ 	.byte	0x04
	.zero		1


	//   ....[14]....
        /*01ec*/ 	.word	0x000008f0
        /*01f0*/ 	.word	0x000000ff
        /*01f4*/ 	.word	0x00000070
        /*01f8*/ 	.short	0x0100
        /*01fa*/ 	.byte	0x06
	.zero		1


	//   ....[15]....
        /*01fc*/ 	.word	0x00000900
        /*0200*/ 	.word	0x000000ff
        /*0204*/ 	.word	0x00000078
        /*0208*/ 	.short	0x0100
        /*020a*/ 	.byte	0x06
	.zero		1


	//   ....[16]....
        /*020c*/ 	.word	0x00000a40
        /*0210*/ 	.word	0x000000ff
        /*0214*/ 	.word	0x00000080
        /*0218*/ 	.short	0x0100
        /*021a*/ 	.byte	0x06
	.zero		1


	//   ....[17]....
        /*021c*/ 	.word	0x00000a50
        /*0220*/ 	.word	0x000000ff
        /*0224*/ 	.word	0x00000090
        /*0228*/ 	.short	0x0100
        /*022a*/ 	.byte	0x06
	.zero		1


	//   ....[18]....
        /*022c*/ 	.word	0x00000a60
        /*0230*/ 	.word	0x000000ff
        /*0234*/ 	.word	0x00000088
        /*0238*/ 	.short	0x0100
        /*023a*/ 	.byte	0x06
	.zero		1


	//   ....[19]....
        /*023c*/ 	.word	0x00000a70
        /*0240*/ 	.word	0x000000ff
        /*0244*/ 	.word	0x00000098
        /*0248*/ 	.short	0x0100
        /*024a*/ 	.byte	0x06
	.zero		1


	//   ....[20]....
        /*024c*/ 	.word	0x00000ba0
        /*0250*/ 	.word	0x000000ff
        /*0254*/ 	.word	0x000000a0
        /*0258*/ 	.short	0x0100
        /*025a*/ 	.byte	0x04
	.zero		1


	//   ....[21]....
        /*025c*/ 	.word	0x00000bb0
        /*0260*/ 	.word	0x000000ff
        /*0264*/ 	.word	0x000000c0
        /*0268*/ 	.short	0x0100
        /*026a*/ 	.byte	0x04
	.zero		1


	//   ....[22]....
        /*026c*/ 	.word	0x00000bc0
        /*0270*/ 	.word	0x000000ff
        /*0274*/ 	.word	0x000000a8
        /*0278*/ 	.short	0x0100
        /*027a*/ 	.byte	0x04
	.zero		1


	//   ....[23]....
        /*027c*/ 	.word	0x00000bd0
        /*0280*/ 	.word	0x000000ff
        /*0284*/ 	.word	0x000000c8
        /*0288*/ 	.short	0x0100
        /*028a*/ 	.byte	0x04
	.zero		1


	//   ....[24]....
        /*028c*/ 	.word	0x00000be0
        /*0290*/ 	.word	0x000000ff
        /*0294*/ 	.word	0x000000b0
        /*0298*/ 	.short	0x0100
        /*029a*/ 	.byte	0x04
	.zero		1


	//   ....[25]....
        /*029c*/ 	.word	0x00000bf0
        /*02a0*/ 	.word	0x000000ff
        /*02a4*/ 	.word	0x000000d0
        /*02a8*/ 	.short	0x0100
        /*02aa*/ 	.byte	0x04
	.zero		1


	//   ....[26]....
        /*02ac*/ 	.word	0x00000c00
        /*02b0*/ 	.word	0x000000ff
        /*02b4*/ 	.word	0x000000b8
        /*02b8*/ 	.short	0x0100
        /*02ba*/ 	.byte	0x04
	.zero		1


	//   ....[27]....
        /*02bc*/ 	.word	0x00000c10
        /*02c0*/ 	.word	0x000000ff
        /*02c4*/ 	.word	0x000000d8
        /*02c8*/ 	.short	0x0100
        /*02ca*/ 	.byte	0x04
	.zero		1


	//   ....[28]....
        /*02cc*/ 	.word	0x00000d00
        /*02d0*/ 	.word	0x000000ff
        /*02d4*/ 	.word	0x000000e0
        /*02d8*/ 	.short	0x0100
        /*02da*/ 	.byte	0x04
	.zero		1


	//   ....[29]....
        /*02dc*/ 	.word	0x00000d10
        /*02e0*/ 	.word	0x000000ff
        /*02e4*/ 	.word	0x000000f0
        /*02e8*/ 	.short	0x0100
        /*02ea*/ 	.byte	0x04
	.zero		1


	//   ....[30]....
        /*02ec*/ 	.word	0x00000d20
        /*02f0*/ 	.word	0x000000ff
        /*02f4*/ 	.word	0x000000e8
        /*02f8*/ 	.short	0x0100
        /*02fa*/ 	.byte	0x04
	.zero		1


	//   ....[31]....
        /*02fc*/ 	.word	0x00000d30
        /*0300*/ 	.word	0x000000ff
        /*0304*/ 	.word	0x000000f8
        /*0308*/ 	.short	0x0100
        /*030a*/ 	.byte	0x04
	.zero		1


	//   ....[32]....
        /*030c*/ 	.word	0x000019d0
        /*0310*/ 	.word	0x00000000
        /*0314*/ 	.word	0x000000f0
        /*0318*/ 	.short	0x010a
        /*031a*/ 	.byte	0xff
	.zero		1


	//   ....[33]....
        /*031c*/ 	.word	0x00001a00
        /*0320*/ 	.word	0x00000000
        /*0324*/ 	.word	0x000000e0
        /*0328*/ 	.short	0x0101
        /*032a*/ 	.byte	0xff
	.zero		1


	//   ....[34]....
        /*032c*/ 	.word	0x00001ae0
        /*0330*/ 	.word	0x000000ff
        /*0334*/ 	.word	0x00000018
        /*0338*/ 	.short	0x010a
        /*033a*/ 	.byte	0x04
	.zero		1


	//   ....[35]....
        /*033c*/ 	.word	0x00001b60
        /*0340*/ 	.word	0x000000ff
        /*0344*/ 	.word	0x00000018
        /*0348*/ 	.short	0x010a
        /*034a*/ 	.byte	0x21
	.zero		1


	//   ....[36]....
        /*034c*/ 	.word	0x00001cf0
        /*0350*/ 	.word	0x000000ff
        /*0354*/ 	.word	0x00000018
        /*0358*/ 	.short	0x010a
        /*035a*/ 	.byte	0x08
	.zero		1


	//   ....[37]....
        /*035c*/ 	.word	0x00001e20
        /*0360*/ 	.word	0x000000ff
        /*0364*/ 	.word	0x00000078
        /*0368*/ 	.short	0x0101
        /*036a*/ 	.byte	0x06
	.zero		1


	//   ....[38]....
        /*036c*/ 	.word	0x00001e40
        /*0370*/ 	.word	0x000000ff
        /*0374*/ 	.word	0x00000018
        /*0378*/ 	.short	0x010a
        /*037a*/ 	.byte	0x04
	.zero		1


	//   ....[39]....
        /*037c*/ 	.word	0x00001ec0
        /*0380*/ 	.word	0x000000ff
        /*0384*/ 	.word	0x00000018
        /*0388*/ 	.short	0x010a
        /*038a*/ 	.byte	0x11
	.zero		1


	//   ....[40]....
        /*038c*/ 	.word	0x00002050
        /*0390*/ 	.word	0x000000ff
        /*0394*/ 	.word	0x00000018
        /*0398*/ 	.short	0x010a
        /*039a*/ 	.byte	0x07
	.zero		1


	//   ....[41]....
        /*039c*/ 	.word	0x000021b0
        /*03a0*/ 	.word	0x00000003
        /*03a4*/ 	.word	0x00000080
        /*03a8*/ 	.short	0x010a
        /*03aa*/ 	.byte	0xff
	.zero		1


	//   ....[42]....
        /*03ac*/ 	.word	0x00002300
        /*03b0*/ 	.word	0x00000000
        /*03b4*/ 	.word	0x00000000
        /*03b8*/ 	.short	0x0101
        /*03ba*/ 	.byte	0xff
	.zero		1


	//   ....[43]....
        /*03bc*/ 	.word	0x000028c0
        /*03c0*/ 	.word	0x000000ff
        /*03c4*/ 	.word	0x00000000
        /*03c8*/ 	.short	0x010a
        /*03ca*/ 	.byte	0x04
	.zero		1


	//   ....[44]....
        /*03cc*/ 	.word	0x00002950
        /*03d0*/ 	.word	0x000000ff
        /*03d4*/ 	.word	0x00000000
        /*03d8*/ 	.short	0x010a
        /*03da*/ 	.byte	0x05
	.zero		1


	//   ....[45]....
        /*03dc*/ 	.word	0x000029f0
        /*03e0*/ 	.word	0x00000000
        /*03e4*/ 	.word	0x00000000
        /*03e8*/ 	.short	0x010a
        /*03ea*/ 	.byte	0xff
	.zero		1


	//   ....[46]....
        /*03ec*/ 	.word	0x00002b10
        /*03f0*/ 	.word	0x00000002
        /*03f4*/ 	.word	0x000000e0
        /*03f8*/ 	.short	0x010a
        /*03fa*/ 	.byte	0xff
	.zero		1


	//   ....[47]....
        /*03fc*/ 	.word	0x00002b80
        /*0400*/ 	.word	0x00000002
        /*0404*/ 	.word	0x00000000
        /*0408*/ 	.short	0x0101
        /*040a*/ 	.byte	0xff
	.zero		1


	//   ....[48]....
        /*040c*/ 	.word	0x00002ba0
        /*0410*/ 	.word	0x000000ff
        /*0414*/ 	.word	0x00000090
        /*0418*/ 	.short	0x010a
        /*041a*/ 	.byte	0x04
	.zero		1


	//   ....[49]....
        /*041c*/ 	.word	0x00002cc0
        /*0420*/ 	.word	0x00000002
        /*0424*/ 	.word	0x00000080
        /*0428*/ 	.short	0x010a
        /*042a*/ 	.byte	0xff
	.zero		1


	//   ....[50]....
        /*042c*/ 	.word	0x00002dc0
        /*0430*/ 	.word	0x00000002
        /*0434*/ 	.word	0x00000000
        /*0438*/ 	.short	0x0101
        /*043a*/ 	.byte	0xff
	.zero		1


	//   ....[51]....
        /*043c*/ 	.word	0x00002e50
        /*0440*/ 	.word	0x000000ff
        /*0444*/ 	.word	0x00000090
        /*0448*/ 	.short	0x0106
        /*044a*/ 	.byte	0x04
	.zero		1


	//   ....[52]....
        /*044c*/ 	.word	0x00002e70
        /*0450*/ 	.word	0x000000ff
        /*0454*/ 	.word	0x00000090
        /*0458*/ 	.short	0x010a
        /*045a*/ 	.byte	0x04
	.zero		1


	//   ....[53]....
        /*045c*/ 	.word	0x00002f00
        /*0460*/ 	.word	0x000000ff
        /*0464*/ 	.word	0x00000090
        /*0468*/ 	.short	0x0106
        /*046a*/ 	.byte	0x07
	.zero		1


	//   ....[54]....
        /*046c*/ 	.word	0x00002f40
        /*0470*/ 	.word	0x00000000
        /*0474*/ 	.word	0x00000090
        /*0478*/ 	.short	0x010a
        /*047a*/ 	.byte	0xff
	.zero		1


	//   ....[55]....
        /*047c*/ 	.word	0x00003450
        /*0480*/ 	.word	0x00000000
        /*0484*/ 	.word	0x00000080
        /*0488*/ 	.short	0x010a
        /*048a*/ 	.byte	0xff
	.zero		1


	//   ....[56]....
        /*048c*/ 	.word	0x00003550
        /*0490*/ 	.word	0x00000003
        /*0494*/ 	.word	0x00000000
        /*0498*/ 	.short	0x0101
        /*049a*/ 	.byte	0xff
	.zero		1


	//   ....[57]....
        /*049c*/ 	.word	0x00003560
        /*04a0*/ 	.word	0x000000ff
        /*04a4*/ 	.word	0x00000000
        /*04a8*/ 	.short	0x010a
        /*04aa*/ 	.byte	0x04
	.zero		1


	//   ....[58]....
        /*04ac*/ 	.word	0x000035e0
        /*04b0*/ 	.word	0x000000ff
        /*04b4*/ 	.word	0x000000c0
        /*04b8*/ 	.short	0x010a
        /*04ba*/ 	.byte	0x17
	.zero		1


	//   ....[59]....
        /*04bc*/ 	.word	0x000036c0
        /*04c0*/ 	.word	0x000000ff
        /*04c4*/ 	.word	0x00000000
        /*04c8*/ 	.short	0x010a
        /*04ca*/ 	.byte	0x05
	.zero		1


	//   ....[60]....
        /*04cc*/ 	.word	0x00003800
        /*04d0*/ 	.word	0x000000ff
        /*04d4*/ 	.word	0x00000000
        /*04d8*/ 	.short	0x010a
        /*04da*/ 	.byte	0x04
	.zero		1


	//   ....[61]....
        /*04dc*/ 	.word	0x000039f0
        /*04e0*/ 	.word	0x000000ff
        /*04e4*/ 	.word	0x00000000
        /*04e8*/ 	.short	0x010a
        /*04ea*/ 	.byte	0x04
	.zero		1


	//   ....[62]....
        /*04ec*/ 	.word	0x00003a80
        /*04f0*/ 	.word	0x000000ff
        /*04f4*/ 	.word	0x00000000
        /*04f8*/ 	.short	0x010a
        /*04fa*/ 	.byte	0x05
	.zero		1


	//   ....[63]....
        /*04fc*/ 	.word	0x00003b10
        /*0500*/ 	.word	0x000000ff
        /*0504*/ 	.word	0x00000000
        /*0508*/ 	.short	0x010a
        /*050a*/ 	.byte	0x05
	.zero		1


	//   ....[64]....
        /*050c*/ 	.word	0x00003ba0
        /*0510*/ 	.word	0x000000ff
        /*0514*/ 	.word	0x00000000
        /*0518*/ 	.short	0x010a
        /*051a*/ 	.byte	0x04
	.zero		1


	//   ....[65]....
        /*051c*/ 	.word	0x00004070
        /*0520*/ 	.word	0x0000000c
        /*0524*/ 	.word	0x00000080
        /*0528*/ 	.short	0x010a
        /*052a*/ 	.byte	0xff
	.zero		1


	//   ....[66]....
        /*052c*/ 	.word	0x000041e0
        /*0530*/ 	.word	0x00000000
        /*0534*/ 	.word	0x00000000
        /*0538*/ 	.short	0x0101
        /*053a*/ 	.byte	0xff
	.zero		1


	//   ....[67]....
        /*053c*/ 	.word	0x00004670
        /*0540*/ 	.word	0x000000ff
        /*0544*/ 	.word	0x00000078
        /*0548*/ 	.short	0x010a
        /*054a*/ 	.byte	0x15
	.zero		1


	//   ....[68]....
        /*054c*/ 	.word	0x000047f0
        /*0550*/ 	.word	0x000000ff
        /*0554*/ 	.word	0x00000050
        /*0558*/ 	.short	0x010a
        /*055a*/ 	.byte	0x15
	.zero		1


	//   ....[69]....
        /*055c*/ 	.word	0x00004970
        /*0560*/ 	.word	0x000000ff
        /*0564*/ 	.word	0x00000030
        /*0568*/ 	.short	0x010b
        /*056a*/ 	.byte	0x15
	.zero		1


	//   ....[70]....
        /*056c*/ 	.word	0x00004980
        /*0570*/ 	.word	0x000000ff
        /*0574*/ 	.word	0x00000000
        /*0578*/ 	.short	0x0101
        /*057a*/ 	.byte	0x06
	.zero		1


	//   ....[71]....
        /*057c*/ 	.word	0x00004990
        /*0580*/ 	.word	0x000000ff
        /*0584*/ 	.word	0x00000058
        /*0588*/ 	.short	0x010a
        /*058a*/ 	.byte	0x15
	.zero		1


	//   ....[72]....
        /*058c*/ 	.word	0x00004af0
        /*0590*/ 	.word	0x000000ff
        /*0594*/ 	.word	0x00000038
        /*0598*/ 	.short	0x010b
        /*059a*/ 	.byte	0x15
	.zero		1


	//   ....[73]....
        /*059c*/ 	.word	0x00004b00
        /*05a0*/ 	.word	0x000000ff
        /*05a4*/ 	.word	0x00000000
        /*05a8*/ 	.short	0x0101
        /*05aa*/ 	.byte	0x06
	.zero		1


	//   ....[74]....
        /*05ac*/ 	.word	0x00004b10
        /*05b0*/ 	.word	0x000000ff
        /*05b4*/ 	.word	0x00000060
        /*05b8*/ 	.short	0x010a
        /*05ba*/ 	.byte	0x15
	.zero		1


	//   ....[75]....
        /*05bc*/ 	.word	0x00004c60
        /*05c0*/ 	.word	0x000000ff
        /*05c4*/ 	.word	0x00000040
        /*05c8*/ 	.short	0x010b
        /*05ca*/ 	.byte	0x15
	.zero		1


	//   ....[76]....
        /*05cc*/ 	.word	0x00004c70
        /*05d0*/ 	.word	0x000000ff
        /*05d4*/ 	.word	0x00000000
        /*05d8*/ 	.short	0x0101
        /*05da*/ 	.byte	0x06
	.zero		1


	//   ....[77]....
        /*05dc*/ 	.word	0x00004c80
        /*05e0*/ 	.word	0x000000ff
        /*05e4*/ 	.word	0x00000068
        /*05e8*/ 	.short	0x010a
        /*05ea*/ 	.byte	0x15
	.zero		1


	//   ....[78]....
        /*05ec*/ 	.word	0x00004e80
        /*05f0*/ 	.word	0x000000ff
        /*05f4*/ 	.word	0x00000048
        /*05f8*/ 	.short	0x010b
        /*05fa*/ 	.byte	0x15
	.zero		1


	//   ....[79]....
        /*05fc*/ 	.word	0x00004e90
        /*0600*/ 	.word	0x000000ff
        /*0604*/ 	.word	0x00000000
        /*0608*/ 	.short	0x0101
        /*060a*/ 	.byte	0x25
	.zero		1


	//   ....[80]....
        /*060c*/ 	.word	0x00004ec0
        /*0610*/ 	.word	0x000000ff
        /*0614*/ 	.word	0x00000050
        /*0618*/ 	.short	0x010a
        /*061a*/ 	.byte	0x15
	.zero		1


	//   ....[81]....
        /*061c*/ 	.word	0x00004ee0
        /*0620*/ 	.word	0x000000ff
        /*0624*/ 	.word	0x00000058
        /*0628*/ 	.short	0x010a
        /*062a*/ 	.byte	0x15
	.zero		1


	//   ....[82]....
        /*062c*/ 	.word	0x00004f00
        /*0630*/ 	.word	0x000000ff
        /*0634*/ 	.word	0x00000060
        /*0638*/ 	.short	0x010a
        /*063a*/ 	.byte	0x15
	.zero		1


	//   ....[83]....
        /*063c*/ 	.word	0x00004f40
        /*0640*/ 	.word	0x00000000
        /*0644*/ 	.word	0x00000068
        /*0648*/ 	.short	0x010a
        /*064a*/ 	.byte	0xff
	.zero		1


	//   ....[84]....
        /*064c*/ 	.word	0x00005280
        /*0650*/ 	.word	0x00000003
        /*0654*/ 	.word	0x00000080
        /*0658*/ 	.short	0x010a
        /*065a*/ 	.byte	0xff
	.zero		1


	//   ....[85]....
        /*065c*/ 	.word	0x00005400
        /*0660*/ 	.word	0x00000000
        /*0664*/ 	.word	0x00000000
        /*0668*/ 	.short	0x0101
        /*066a*/ 	.byte	0xff
	.zero		1


	//   ....[86]....
        /*066c*/ 	.word	0x00005f20
        /*0670*/ 	.word	0x00000002
        /*0674*/ 	.word	0x00000030
        /*0678*/ 	.short	0x010a
        /*067a*/ 	.byte	0xff
	.zero		1


	//   ....[87]....
        /*067c*/ 	.word	0x00005f60
        /*0680*/ 	.word	0x00000034
        /*0684*/ 	.word	0x000000a0
        /*0688*/ 	.short	0x010a
        /*068a*/ 	.byte	0xff
	.zero		1


	//   ....[88]....
        /*068c*/ 	.word	0x000060a0
        /*0690*/ 	.word	0x00000002
        /*0694*/ 	.word	0x00000030
        /*0698*/ 	.short	0x010a
        /*069a*/ 	.byte	0xff
	.zero		1


	//   ....[89]....
        /*069c*/ 	.word	0x000061c0
        /*06a0*/ 	.word	0x00000000
        /*06a4*/ 	.word	0x00000000
        /*06a8*/ 	.short	0x0101
        /*06aa*/ 	.byte	0xff
	.zero		1


	//   ....[90]....
        /*06ac*/ 	.word	0x00006240
        /*06b0*/ 	.word	0x00000034
        /*06b4*/ 	.word	0x000000a0
        /*06b8*/ 	.short	0x010a
        /*06ba*/ 	.byte	0xff
	.zero		1


	//   ....[91]....
        /*06bc*/ 	.word	0x00006db0
        /*06c0*/ 	.word	0x00000000
        /*06c4*/ 	.word	0x00000030
        /*06c8*/ 	.short	0x010a
        /*06ca*/ 	.byte	0xff
	.zero		1


	//   ....[92]....
        /*06cc*/ 	.word	0x00006e60
        /*06d0*/ 	.word	0x00000000
        /*06d4*/ 	.word	0x00000030
        /*06d8*/ 	.short	0x010a
        /*06da*/ 	.byte	0xff
	.zero		1


	//   ....[93]....
        /*06dc*/ 	.word	0x00006f80
        /*06e0*/ 	.word	0x00000000
        /*06e4*/ 	.word	0x00000000
        /*06e8*/ 	.short	0x0101
        /*06ea*/ 	.byte	0xff
	.zero		1


	//   ....[94]....
        /*06ec*/ 	.word	0x00007af0
        /*06f0*/ 	.word	0x00000000
        /*06f4*/ 	.word	0x00000030
        /*06f8*/ 	.short	0x010a
        /*06fa*/ 	.byte	0xff
	.zero		1


	//   ....[95]....
        /*06fc*/ 	.word	0x00007ba0
        /*0700*/ 	.word	0x00000000
        /*0704*/ 	.word	0x00000030
        /*0708*/ 	.short	0x010a
        /*070a*/ 	.byte	0xff
	.zero		1


	//   ....[96]....
        /*070c*/ 	.word	0x00007cd0
        /*0710*/ 	.word	0x00000000
        /*0714*/ 	.word	0x00000000
        /*0718*/ 	.short	0x0101
        /*071a*/ 	.byte	0xff
	.zero		1


	//   ....[97]....
        /*071c*/ 	.word	0x00008870
        /*0720*/ 	.word	0x00000000
        /*0724*/ 	.word	0x00000030
        /*0728*/ 	.short	0x010a
        /*072a*/ 	.byte	0xff
	.zero		1


	//   ....[98]....
        /*072c*/ 	.word	0x00008920
        /*0730*/ 	.word	0x00000000
        /*0734*/ 	.word	0x00000030
        /*0738*/ 	.short	0x010a
        /*073a*/ 	.byte	0xff
	.zero		1


	//   ....[99]....
        /*073c*/ 	.word	0x00008a40
        /*0740*/ 	.word	0x00000000
        /*0744*/ 	.word	0x00000000
        /*0748*/ 	.short	0x0101
        /*074a*/ 	.byte	0xff
	.zero		1


	//   ....[100]....
        /*074c*/ 	.word	0x00008e50
        /*0750*/ 	.word	0x000000ff
        /*0754*/ 	.word	0x00000000
        /*0758*/ 	.short	0x0101
        /*075a*/ 	.byte	0x04
	.zero		1


	//   ....[101]....
        /*075c*/ 	.word	0x00009750
        /*0760*/ 	.word	0x00000000
        /*0764*/ 	.word	0x000000f0
        /*0768*/ 	.short	0x010a
        /*076a*/ 	.byte	0xff
	.zero		1


	//   ....[102]....
        /*076c*/ 	.word	0x000097b0
        /*0770*/ 	.word	0x00000000
        /*0774*/ 	.word	0x00000018
        /*0778*/ 	.short	0x010a
        /*077a*/ 	.byte	0xff
	.zero		1


	//   ....[103]....
        /*077c*/ 	.word	0x00009810
        /*0780*/ 	.word	0x00000000
        /*0784*/ 	.word	0x00000018
        /*0788*/ 	.short	0x010a
        /*078a*/ 	.byte	0xff
	.zero		1


	//   ....[104]....
        /*078c*/ 	.word	0x00009860
        /*0790*/ 	.word	0x00000003
        /*0794*/ 	.word	0x00000080
        /*0798*/ 	.short	0x010a
        /*079a*/ 	.byte	0xff
	.zero		1


	//   ....[105]....
        /*079c*/ 	.word	0x000098c0
        /*07a0*/ 	.word	0x00000000
        /*07a4*/ 	.word	0x00000000
        /*07a8*/ 	.short	0x010a
        /*07aa*/ 	.byte	0xff
	.zero		1


	//   ....[106]....
        /*07ac*/ 	.word	0x00009920
        /*07b0*/ 	.word	0x00000000
        /*07b4*/ 	.word	0x00000000
        /*07b8*/ 	.short	0x010a
        /*07ba*/ 	.byte	0xff
	.zero		1


	//   ....[107]....
        /*07bc*/ 	.word	0x00009970
        /*07c0*/ 	.word	0x00000002
        /*07c4*/ 	.word	0x000000e0
        /*07c8*/ 	.short	0x010a
        /*07ca*/ 	.byte	0xff
	.zero		1


	//   ....[108]....
        /*07cc*/ 	.word	0x000099d0
        /*07d0*/ 	.word	0x00000002
        /*07d4*/ 	.word	0x00000090
        /*07d8*/ 	.short	0x010a
        /*07da*/ 	.byte	0xff
	.zero		1


	//   ....[109]....
        /*07dc*/ 	.word	0x00009a20
        /*07e0*/ 	.word	0x00000002
        /*07e4*/ 	.word	0x00000080
        /*07e8*/ 	.short	0x010a
        /*07ea*/ 	.byte	0xff
	.zero		1


	//   ....[110]....
        /*07ec*/ 	.word	0x00009a80
        /*07f0*/ 	.word	0x00000000
        /*07f4*/ 	.word	0x00000090
        /*07f8*/ 	.short	0x010a
        /*07fa*/ 	.byte	0xff
	.zero		1


	//   ....[111]....
        /*07fc*/ 	.word	0x00009ad0
        /*0800*/ 	.word	0x00000000
        /*0804*/ 	.word	0x00000080
        /*0808*/ 	.short	0x010a
        /*080a*/ 	.byte	0xff
	.zero		1


	//   ....[112]....
        /*080c*/ 	.word	0x00009b30
        /*0810*/ 	.word	0x00000002
        /*0814*/ 	.word	0x000000c0
        /*0818*/ 	.short	0x010a
        /*081a*/ 	.byte	0xff
	.zero		1


	//   ....[113]....
        /*081c*/ 	.word	0x00009b90
        /*0820*/ 	.word	0x00000000
        /*0824*/ 	.word	0x00000000
        /*0828*/ 	.short	0x010a
        /*082a*/ 	.byte	0xff
	.zero		1


	//   ....[114]....
        /*082c*/ 	.word	0x00009bf0
        /*0830*/ 	.word	0x00000000
        /*0834*/ 	.word	0x00000000
        /*0838*/ 	.short	0x010a
        /*083a*/ 	.byte	0xff
	.zero		1


	//   ....[115]....
        /*083c*/ 	.word	0x00009c50
        /*0840*/ 	.word	0x00000000
        /*0844*/ 	.word	0x00000000
        /*0848*/ 	.short	0x010a
        /*084a*/ 	.byte	0xff
	.zero		1


	//   ....[116]....
        /*084c*/ 	.word	0x00009cb0
        /*0850*/ 	.word	0x00000000
        /*0854*/ 	.word	0x00000000
        /*0858*/ 	.short	0x010a
        /*085a*/ 	.byte	0xff
	.zero		1


	//   ....[117]....
        /*085c*/ 	.word	0x00009d10
        /*0860*/ 	.word	0x00000000
        /*0864*/ 	.word	0x00000000
        /*0868*/ 	.short	0x010a
        /*086a*/ 	.byte	0xff
	.zero		1


	//   ....[118]....
        /*086c*/ 	.word	0x00009d60
        /*0870*/ 	.word	0x0000000c
        /*0874*/ 	.word	0x00000080
        /*0878*/ 	.short	0x010a
        /*087a*/ 	.byte	0xff
	.zero		1


	//   ....[119]....
        /*087c*/ 	.word	0x00009dc0
        /*0880*/ 	.word	0x00000000
        /*0884*/ 	.word	0x00000078
        /*0888*/ 	.short	0x010a
        /*088a*/ 	.byte	0xff
	.zero		1


	//   ....[120]....
        /*088c*/ 	.word	0x00009e20
        /*0890*/ 	.word	0x00000000
        /*0894*/ 	.word	0x00000050
        /*0898*/ 	.short	0x010a
        /*089a*/ 	.byte	0xff
	.zero		1


	//   ....[121]....
        /*089c*/ 	.word	0x00009e80
        /*08a0*/ 	.word	0x00000000
        /*08a4*/ 	.word	0x00000058
        /*08a8*/ 	.short	0x010a
        /*08aa*/ 	.byte	0xff
	.zero		1


	//   ....[122]....
        /*08ac*/ 	.word	0x00009ee0
        /*08b0*/ 	.word	0x00000000
        /*08b4*/ 	.word	0x00000060
        /*08b8*/ 	.short	0x010a
        /*08ba*/ 	.byte	0xff
	.zero		1


	//   ....[123]....
        /*08bc*/ 	.word	0x00009f40
        /*08c0*/ 	.word	0x00000000
        /*08c4*/ 	.word	0x00000068
        /*08c8*/ 	.short	0x010a
        /*08ca*/ 	.byte	0xff
	.zero		1


	//   ....[124]....
        /*08cc*/ 	.word	0x00009fa0
        /*08d0*/ 	.word	0x00000000
        /*08d4*/ 	.word	0x00000050
        /*08d8*/ 	.short	0x010a
        /*08da*/ 	.byte	0xff
	.zero		1


	//   ....[125]....
        /*08dc*/ 	.word	0x0000a000
        /*08e0*/ 	.word	0x00000000
        /*08e4*/ 	.word	0x00000058
        /*08e8*/ 	.short	0x010a
        /*08ea*/ 	.byte	0xff
	.zero		1


	//   ....[126]....
        /*08ec*/ 	.word	0x0000a060
        /*08f0*/ 	.word	0x00000000
        /*08f4*/ 	.word	0x00000060
        /*08f8*/ 	.short	0x010a
        /*08fa*/ 	.byte	0xff
	.zero		1


	//   ....[127]....
        /*08fc*/ 	.word	0x0000a0b0
        /*0900*/ 	.word	0x00000003
        /*0904*/ 	.word	0x00000080
        /*0908*/ 	.short	0x010a
        /*090a*/ 	.byte	0xff
	.zero		1


	//   ....[128]....
        /*090c*/ 	.word	0x0000a100
        /*0910*/ 	.word	0x00000002
        /*0914*/ 	.word	0x00000030
        /*0918*/ 	.short	0x010a
        /*091a*/ 	.byte	0xff
	.zero		1


	//   ....[129]....
        /*091c*/ 	.word	0x0000a150
        /*0920*/ 	.word	0x00000034
        /*0924*/ 	.word	0x000000a0
        /*0928*/ 	.short	0x010a
        /*092a*/ 	.byte	0xff
	.zero		1


	//   ....[130]....
        /*092c*/ 	.word	0x0000a1a0
        /*0930*/ 	.word	0x00000000
        /*0934*/ 	.word	0x00000030
        /*0938*/ 	.short	0x010a
        /*093a*/ 	.byte	0xff
	.zero		1


	//   ....[131]....
        /*093c*/ 	.word	0x0000a1f0
        /*0940*/ 	.word	0x00000000
        /*0944*/ 	.word	0x00000030
        /*0948*/ 	.short	0x010a
        /*094a*/ 	.byte	0xff
	.zero		1


	//   ....[132]....
        /*094c*/ 	.word	0x0000a240
        /*0950*/ 	.word	0x00000000
        /*0954*/ 	.word	0x00000030
        /*0958*/ 	.short	0x010a
        /*095a*/ 	.byte	0xff
	.zero		1


	//----- nvinfo : EIATTR_NUM_MBARRIERS
	.align		4
.L_48:
        /*095c*/ 	.byte	0x03, 0x38
        /*095e*/ 	.short	0x0020


	//----- nvinfo : EIATTR_EXIT_INSTR_OFFSETS
	.align		4
        /*0960*/ 	.byte	0x04, 0x1c
        /*0962*/ 	.short	(.L_50 - .L_49)


	//   ....[0]....
.L_49:
        /*0964*/ 	.word	0x00002a20


	//   ....[1]....
        /*0968*/ 	.word	0x00002f10


	//   ....[2]....
        /*096c*/ 	.word	0x00002f70


	//   ....[3]....
        /*0970*/ 	.word	0x00003e00


	//   ....[4]....
        /*0974*/ 	.word	0x00004f70


	//   ....[5]....
        /*0978*/ 	.word	0x00004fb0


	//   ....[6]....
        /*097c*/ 	.word	0x00009740


	//----- nvinfo : EIATTR_MAX_THREADS
	.align		4
.L_50:
        /*0980*/ 	.byte	0x04, 0x05
        /*0982*/ 	.short	(.L_52 - .L_51)
.L_51:
        /*0984*/ 	.word	0x00000100
        /*0988*/ 	.word	0x00000001
        /*098c*/ 	.word	0x00000001


	//----- nvinfo : EIATTR_CRS_STACK_SIZE
	.align		4
.L_52:
        /*0990*/ 	.byte	0x04, 0x1e
        /*0992*/ 	.short	(.L_54 - .L_53)
.L_53:
        /*0994*/ 	.word	0x00000000


	//----- nvinfo : EIATTR_CBANK_PARAM_SIZE
	.align		4
.L_54:
        /*0998*/ 	.byte	0x03, 0x19
        /*099a*/ 	.short	0x0800


	//----- nvinfo : EIATTR_PARAM_CBANK
	.align		4
        /*099c*/ 	.byte	0x04, 0x0a
        /*099e*/ 	.short	(.L_56 - .L_55)
	.align		4
.L_55:
        /*09a0*/ 	.word	index@(.nv.constant0._ZN7cutlass13device_kernelINS_4gemm6kernel13GemmUniversalIN4cute5tupleIJiiiiEEENS1_10collective13CollectiveMmaINS1_35MainloopSm100TmaUmmaWarpSpecializedILi3ELi2ELi4ENS5_IJNS4_1CILi2EEESB_NSA_ILi1EEEEEEEENS5_IJNSA_ILi64EEENSA_ILi256EEESF_EEEaNS5_IJlSC_lEEEaSI_NS4_8TiledMMAINS4_8MMA_AtomIJNS4_15SM100_MMA_S8_SSIaaiLi64ELi256ELNS4_4UMMA5MajorE0ELSN_0ELNSM_8SaturateE0EEEEEENS4_6LayoutINS5_IJSC_SC_SC_EEENS5_IJNSA_ILi0EEEST_ST_EEEEENS5_IJNS4_10UnderscoreESW_SW_EEEEENS4_23SM90_TMA_LOAD_MULTICASTENS4_14ComposedLayoutINS4_7SwizzleILi2ELi4ELi3EEENS4_18smem_ptr_flag_bitsILi8EEENSR_INS5_IJNSA_ILi8EEESF_EEENS5_IJSF_SC_EEEEEEEvNS4_8identityESZ_S19_vS1A_EENS_8epilogue10collective18CollectiveEpilogueINS1C_23Sm100TmaWarpSpecializedILi4ELi2ELi32ELb0ELb0EEEJSH_NS5_IJNSR_ISF_SC_EES1H_EEEaSI_aSI_NS1C_6fusion15FusionCallbacksIS1G_NS1J_17LinearCombinationIaiaiLNS_15FloatRoundStyleE2EEESH_S1I_JEEENS4_5SM1004TMEM4LOAD26SM100_TMEM_LOAD_16dp32b32xENS4_13SM90_TMA_LOADES19_NS4_39AutoVectorizingCopyWithAssumedAlignmentILi128EEENS4_14SM90_TMA_STOREES19_S1V_S1V_EEEvvEEEEvNT_6ParamsE)
        /*09a4*/ 	.short	0x0380
        /*09a6*/ 	.short	0x0800


	//----- nvinfo : EIATTR_SW_WAR
	.align		4
.L_56:
        /*09a8*/ 	.byte	0x04, 0x36
        /*09aa*/ 	.short	(.L_58 - .L_57)
.L_57:
        /*09ac*/ 	.word	0x00000008
.L_58:


//--------------------- .nv.callgraph             --------------------------
	.section	.nv.callgraph,"",@"SHT_CUDA_CALLGRAPH"
	.align	4
	.sectionentsize	8
	.align		4
        /*0000*/ 	.word	0x00000000
	.align		4
        /*0004*/ 	.word	0xffffffff
	.align		4
        /*0008*/ 	.word	index@(_ZN7cutlass13device_kernelINS_4gemm6kernel13GemmUniversalIN4cute5tupleIJiiiiEEENS1_10collective13CollectiveMmaINS1_35MainloopSm100TmaUmmaWarpSpecializedILi3ELi2ELi4ENS5_IJNS4_1CILi2EEESB_NSA_ILi1EEEEEEEENS5_IJNSA_ILi64EEENSA_ILi256EEESF_EEEaNS5_IJlSC_lEEEaSI_NS4_8TiledMMAINS4_8MMA_AtomIJNS4_15SM100_MMA_S8_SSIaaiLi64ELi256ELNS4_4UMMA5MajorE0ELSN_0ELNSM_8SaturateE0EEEEEENS4_6LayoutINS5_IJSC_SC_SC_EEENS5_IJNSA_ILi0EEEST_ST_EEEEENS5_IJNS4_10UnderscoreESW_SW_EEEEENS4_23SM90_TMA_LOAD_MULTICASTENS4_14ComposedLayoutINS4_7SwizzleILi2ELi4ELi3EEENS4_18smem_ptr_flag_bitsILi8EEENSR_INS5_IJNSA_ILi8EEESF_EEENS5_IJSF_SC_EEEEEEEvNS4_8identityESZ_S19_vS1A_EENS_8epilogue10collective18CollectiveEpilogueINS1C_23Sm100TmaWarpSpecializedILi4ELi2ELi32ELb0ELb0EEEJSH_NS5_IJNSR_ISF_SC_EES1H_EEEaSI_aSI_NS1C_6fusion15FusionCallbacksIS1G_NS1J_17LinearCombinationIaiaiLNS_15FloatRoundStyleE2EEESH_S1I_JEEENS4_5SM1004TMEM4LOAD26SM100_TMEM_LOAD_16dp32b32xENS4_13SM90_TMA_LOADES19_NS4_39AutoVectorizingCopyWithAssumedAlignmentILi128EEENS4_14SM90_TMA_STOREES19_S1V_S1V_EEEvvEEEEvNT_6ParamsE)
	.align		4
        /*000c*/ 	.word	index@(__assertfail)
	.align		4
        /*0010*/ 	.word	0x00000000
	.align		4
        /*0014*/ 	.word	0xfffffffe
	.align		4
        /*0018*/ 	.word	0x00000000
	.align		4
        /*001c*/ 	.word	0xfffffffd
	.align		4
        /*0020*/ 	.word	0x00000000
	.align		4
        /*0024*/ 	.word	0xfffffffc


//--------------------- .nv.constant4             --------------------------
	.section	.nv.constant4,"a",@progbits
	.align	8
	.align		8
.nv.constant4:
        /*0000*/ 	.dword	__assertfail
	.align		8
        /*0008*/ 	.dword	__unnamed_1
	.align		8
        /*0010*/ 	.dword	__unnamed_2
	.align		8
        /*0018*/ 	.dword	__unnamed_3
	.align		8
        /*0020*/ 	.dword	_ZN40_INTERNAL_0e46b009_4_k_cu_34da21b2_104954cuda3std3__45__cpo5beginE
	.align		8
        /*0028*/ 	.dword	_ZN40_INTERNAL_0e46b009_4_k_cu_34da21b2_104954cuda3std3__45__cpo3endE
	.align		8
        /*0030*/ 	.dword	_ZN40_INTERNAL_0e46b009_4_k_cu_34da21b2_104954cuda3std3__45__cpo6cbeginE
	.align		8
        /*0038*/ 	.dword	_ZN40_INTERNAL_0e46b009_4_k_cu_34da21b2_104954cuda3std3__45__cpo4cendE
	.align		8
        /*0040*/ 	.dword	_ZN40_INTERNAL_0e46b009_4_k_cu_34da21b2_104954cuda3std3__442_GLOBAL__N__0e46b009_4_k_cu_34da21b2_104956ignoreE
	.align		8
        /*0048*/ 	.dword	_ZN40_INTERNAL_0e46b009_4_k_cu_34da21b2_104954cuda3std3__419piecewise_constructE
	.align		8
        /*0050*/ 	.dword	_ZN40_INTERNAL_0e46b009_4_k_cu_34da21b2_104954cuda3std3__48in_placeE
	.align		8
        /*0058*/ 	.dword	_ZN40_INTERNAL_0e46b009_4_k_cu_34da21b2_104954cuda3std6ranges3__45__cpo4swapE
	.align		8
        /*0060*/ 	.dword	_ZN40_INTERNAL_0e46b009_4_k_cu_34da21b2_104954cuda3std6ranges3__45__cpo9iter_moveE
	.align		8
        /*0068*/ 	.dword	_ZN40_INTERNAL_0e46b009_4_k_cu_34da21b2_104954cute7productE
	.align		8
        /*0070*/ 	.dword	_ZN40_INTERNAL_0e46b009_4_k_cu_34da21b2_104954cute1_E
	.align		8
        /*0078*/ 	.dword	$str$25
	.align		8
        /*0080*/ 	.dword	$str$26
	.align		8
        /*0088*/ 	.dword	$str$27
	.align		8
        /*0090*/ 	.dword	$str$28


//--------------------- .text._ZN7cutlass13device_kernelINS_4gemm6kernel13GemmUniversalIN4cute5tupleIJiiiiEEENS1_10collective13CollectiveMmaINS1_35MainloopSm100TmaUmmaWarpSpecializedILi3ELi2ELi4ENS5_IJNS4_1CILi2EEESB_NSA_ILi1EEEEEEEENS5_IJNSA_ILi64EEENSA_ILi256EEESF_EEEaNS5_IJlSC_lEEEaSI_NS4_8TiledMMAINS4_8MMA_AtomIJNS4_15SM100_MMA_S8_SSIaaiLi64ELi256ELNS4_4UMMA5MajorE0ELSN_0ELNSM_8SaturateE0EEEEEENS4_6LayoutINS5_IJSC_SC_SC_EEENS5_IJNSA_ILi0EEEST_ST_EEEEENS5_IJNS4_10UnderscoreESW_SW_EEEEENS4_23SM90_TMA_LOAD_MULTICASTENS4_14ComposedLayoutINS4_7SwizzleILi2ELi4ELi3EEENS4_18smem_ptr_flag_bitsILi8EEENSR_INS5_IJNSA_ILi8EEESF_EEENS5_IJSF_SC_EEEEEEEvNS4_8identityESZ_S19_vS1A_EENS_8epilogue10collective18CollectiveEpilogueINS1C_23Sm100TmaWarpSpecializedILi4ELi2ELi32ELb0ELb0EEEJSH_NS5_IJNSR_ISF_SC_EES1H_EEEaSI_aSI_NS1C_6fusion15FusionCallbacksIS1G_NS1J_17LinearCombinationIaiaiLNS_15FloatRoundStyleE2EEESH_S1I_JEEENS4_5SM1004TMEM4LOAD26SM100_TMEM_LOAD_16dp32b32xENS4_13SM90_TMA_LOADES19_NS4_39AutoVectorizingCopyWithAssumedAlignmentILi128EEENS4_14SM90_TMA_STOREES19_S1V_S1V_EEEvvEEEEvNT_6ParamsE --------------------------
	.section	.text._ZN7cutlass13device_kernelINS_4gemm6kernel13GemmUniversalIN4cute5tupleIJiiiiEEENS1_10collective13CollectiveMmaINS1_35MainloopSm100TmaUmmaWarpSpecializedILi3ELi2ELi4ENS5_IJNS4_1CILi2EEESB_NSA_ILi1EEEEEEEENS5_IJNSA_ILi64EEENSA_ILi256EEESF_EEEaNS5_IJlSC_lEEEaSI_NS4_8TiledMMAINS4_8MMA_AtomIJNS4_15SM100_MMA_S8_SSIaaiLi64ELi256ELNS4_4UMMA5MajorE0ELSN_0ELNSM_8SaturateE0EEEEEENS4_6LayoutINS5_IJSC_SC_SC_EEENS5_IJNSA_ILi0EEEST_ST_EEEEENS5_IJNS4_10UnderscoreESW_SW_EEEEENS4_23SM90_TMA_LOAD_MULTICASTENS4_14ComposedLayoutINS4_7SwizzleILi2ELi4ELi3EEENS4_18smem_ptr_flag_bitsILi8EEENSR_INS5_IJNSA_ILi8EEESF_EEENS5_IJSF_SC_EEEEEEEvNS4_8identityESZ_S19_vS1A_EENS_8epilogue10collective18CollectiveEpilogueINS1C_23Sm100TmaWarpSpecializedILi4ELi2ELi32ELb0ELb0EEEJSH_NS5_IJNSR_ISF_SC_EES1H_EEEaSI_aSI_NS1C_6fusion15FusionCallbacksIS1G_NS1J_17LinearCombinationIaiaiLNS_15FloatRoundStyleE2EEESH_S1I_JEEENS4_5SM1004TMEM4LOAD26SM100_TMEM_LOAD_16dp32b32xENS4_13SM90_TMA_LOADES19_NS4_39AutoVectorizingCopyWithAssumedAlignmentILi128EEENS4_14SM90_TMA_STOREES19_S1V_S1V_EEEvvEEEEvNT_6ParamsE,"ax",@progbits
	.align	128
.text._ZN7cutlass13device_kernelINS_4gemm6kernel13GemmUniversalIN4cute5tupleIJiiiiEEENS1_10collective13CollectiveMmaINS1_35MainloopSm100TmaUmmaWarpSpecializedILi3ELi2ELi4ENS5_IJNS4_1CILi2EEESB_NSA_ILi1EEEEEEEENS5_IJNSA_ILi64EEENSA_ILi256EEESF_EEEaNS5_IJlSC_lEEEaSI_NS4_8TiledMMAINS4_8MMA_AtomIJNS4_15SM100_MMA_S8_SSIaaiLi64ELi256ELNS4_4UMMA5MajorE0ELSN_0ELNSM_8SaturateE0EEEEEENS4_6LayoutINS5_IJSC_SC_SC_EEENS5_IJNSA_ILi0EEEST_ST_EEEEENS5_IJNS4_10UnderscoreESW_SW_EEEEENS4_23SM90_TMA_LOAD_MULTICASTENS4_14ComposedLayoutINS4_7SwizzleILi2ELi4ELi3EEENS4_18smem_ptr_flag_bitsILi8EEENSR_INS5_IJNSA_ILi8EEESF_EEENS5_IJSF_SC_EEEEEEEvNS4_8identityESZ_S19_vS1A_EENS_8epilogue10collective18CollectiveEpilogueINS1C_23Sm100TmaWarpSpecializedILi4ELi2ELi32ELb0ELb0EEEJSH_NS5_IJNSR_ISF_SC_EES1H_EEEaSI_aSI_NS1C_6fusion15FusionCallbacksIS1G_NS1J_17LinearCombinationIaiaiLNS_15FloatRoundStyleE2EEESH_S1I_JEEENS4_5SM1004TMEM4LOAD26SM100_TMEM_LOAD_16dp32b32xENS4_13SM90_TMA_LOADES19_NS4_39AutoVectorizingCopyWithAssumedAlignmentILi128EEENS4_14SM90_TMA_STOREES19_S1V_S1V_EEEvvEEEEvNT_6ParamsE:
        .type           _ZN7cutlass13device_kernelINS_4gemm6kernel13GemmUniversalIN4cute5tupleIJiiiiEEENS1_10collective13CollectiveMmaINS1_35MainloopSm100TmaUmmaWarpSpecializedILi3ELi2ELi4ENS5_IJNS4_1CILi2EEESB_NSA_ILi1EEEEEEEENS5_IJNSA_ILi64EEENSA_ILi256EEESF_EEEaNS5_IJlSC_lEEEaSI_NS4_8TiledMMAINS4_8MMA_AtomIJNS4_15SM100_MMA_S8_SSIaaiLi64ELi256ELNS4_4UMMA5MajorE0ELSN_0ELNSM_8SaturateE0EEEEEENS4_6LayoutINS5_IJSC_SC_SC_EEENS5_IJNSA_ILi0EEEST_ST_EEEEENS5_IJNS4_10UnderscoreESW_SW_EEEEENS4_23SM90_TMA_LOAD_MULTICASTENS4_14ComposedLayoutINS4_7SwizzleILi2ELi4ELi3EEENS4_18smem_ptr_flag_bitsILi8EEENSR_INS5_IJNSA_ILi8EEESF_EEENS5_IJSF_SC_EEEEEEEvNS4_8identityESZ_S19_vS1A_EENS_8epilogue10collective18CollectiveEpilogueINS1C_23Sm100TmaWarpSpecializedILi4ELi2ELi32ELb0ELb0EEEJSH_NS5_IJNSR_ISF_SC_EES1H_EEEaSI_aSI_NS1C_6fusion15FusionCallbacksIS1G_NS1J_17LinearCombinationIaiaiLNS_15FloatRoundStyleE2EEESH_S1I_JEEENS4_5SM1004TMEM4LOAD26SM100_TMEM_LOAD_16dp32b32xENS4_13SM90_TMA_LOADES19_NS4_39AutoVectorizingCopyWithAssumedAlignmentILi128EEENS4_14SM90_TMA_STOREES19_S1V_S1V_EEEvvEEEEvNT_6ParamsE,@function
        .size           _ZN7cutlass13device_kernelINS_4gemm6kernel13GemmUniversalIN4cute5tupleIJiiiiEEENS1_10collective13CollectiveMmaINS1_35MainloopSm100TmaUmmaWarpSpecializedILi3ELi2ELi4ENS5_IJNS4_1CILi2EEESB_NSA_ILi1EEEEEEEENS5_IJNSA_ILi64EEENSA_ILi256EEESF_EEEaNS5_IJlSC_lEEEaSI_NS4_8TiledMMAINS4_8MMA_AtomIJNS4_15SM100_MMA_S8_SSIaaiLi64ELi256ELNS4_4UMMA5MajorE0ELSN_0ELNSM_8SaturateE0EEEEEENS4_6LayoutINS5_IJSC_SC_SC_EEENS5_IJNSA_ILi0EEEST_ST_EEEEENS5_IJNS4_10UnderscoreESW_SW_EEEEENS4_23SM90_TMA_LOAD_MULTICASTENS4_14ComposedLayoutINS4_7SwizzleILi2ELi4ELi3EEENS4_18smem_ptr_flag_bitsILi8EEENSR_INS5_IJNSA_ILi8EEESF_EEENS5_IJSF_SC_EEEEEEEvNS4_8identityESZ_S19_vS1A_EENS_8epilogue10collective18CollectiveEpilogueINS1C_23Sm100TmaWarpSpecializedILi4ELi2ELi32ELb0ELb0EEEJSH_NS5_IJNSR_ISF_SC_EES1H_EEEaSI_aSI_NS1C_6fusion15FusionCallbacksIS1G_NS1J_17LinearCombinationIaiaiLNS_15FloatRoundStyleE2EEESH_S1I_JEEENS4_5SM1004TMEM4LOAD26SM100_TMEM_LOAD_16dp32b32xENS4_13SM90_TMA_LOADES19_NS4_39AutoVectorizingCopyWithAssumedAlignmentILi128EEENS4_14SM90_TMA_STOREES19_S1V_S1V_EEEvvEEEEvNT_6ParamsE,(.L_x_174 - _ZN7cutlass13device_kernelINS_4gemm6kernel13GemmUniversalIN4cute5tupleIJiiiiEEENS1_10collective13CollectiveMmaINS1_35MainloopSm100TmaUmmaWarpSpecializedILi3ELi2ELi4ENS5_IJNS4_1CILi2EEESB_NSA_ILi1EEEEEEEENS5_IJNSA_ILi64EEENSA_ILi256EEESF_EEEaNS5_IJlSC_lEEEaSI_NS4_8TiledMMAINS4_8MMA_AtomIJNS4_15SM100_MMA_S8_SSIaaiLi64ELi256ELNS4_4UMMA5MajorE0ELSN_0ELNSM_8SaturateE0EEEEEENS4_6LayoutINS5_IJSC_SC_SC_EEENS5_IJNSA_ILi0EEEST_ST_EEEEENS5_IJNS4_10UnderscoreESW_SW_EEEEENS4_23SM90_TMA_LOAD_MULTICASTENS4_14ComposedLayoutINS4_7SwizzleILi2ELi4ELi3EEENS4_18smem_ptr_flag_bitsILi8EEENSR_INS5_IJNSA_ILi8EEESF_EEENS5_IJSF_SC_EEEEEEEvNS4_8identityESZ_S19_vS1A_EENS_8epilogue10collective18CollectiveEpilogueINS1C_23Sm100TmaWarpSpecializedILi4ELi2ELi32ELb0ELb0EEEJSH_NS5_IJNSR_ISF_SC_EES1H_EEEaSI_aSI_NS1C_6fusion15FusionCallbacksIS1G_NS1J_17LinearCombinationIaiaiLNS_15FloatRoundStyleE2EEESH_S1I_JEEENS4_5SM1004TMEM4LOAD26SM100_TMEM_LOAD_16dp32b32xENS4_13SM90_TMA_LOADES19_NS4_39AutoVectorizingCopyWithAssumedAlignmentILi128EEENS4_14SM90_TMA_STOREES19_S1V_S1V_EEEvvEEEEvNT_6ParamsE)
        .other          _ZN7cutlass13device_kernelINS_4gemm6kernel13GemmUniversalIN4cute5tupleIJiiiiEEENS1_10collective13CollectiveMmaINS1_35MainloopSm100TmaUmmaWarpSpecializedILi3ELi2ELi4ENS5_IJNS4_1CILi2EEESB_NSA_ILi1EEEEEEEENS5_IJNSA_ILi64EEENSA_ILi256EEESF_EEEaNS5_IJlSC_lEEEaSI_NS4_8TiledMMAINS4_8MMA_AtomIJNS4_15SM100_MMA_S8_SSIaaiLi64ELi256ELNS4_4UMMA5MajorE0ELSN_0ELNSM_8SaturateE0EEEEEENS4_6LayoutINS5_IJSC_SC_SC_EEENS5_IJNSA_ILi0EEEST_ST_EEEEENS5_IJNS4_10UnderscoreESW_SW_EEEEENS4_23SM90_TMA_LOAD_MULTICASTENS4_14ComposedLayoutINS4_7SwizzleILi2ELi4ELi3EEENS4_18smem_ptr_flag_bitsILi8EEENSR_INS5_IJNSA_ILi8EEESF_EEENS5_IJSF_SC_EEEEEEEvNS4_8identityESZ_S19_vS1A_EENS_8epilogue10collective18CollectiveEpilogueINS1C_23Sm100TmaWarpSpecializedILi4ELi2ELi32ELb0ELb0EEEJSH_NS5_IJNSR_ISF_SC_EES1H_EEEaSI_aSI_NS1C_6fusion15FusionCallbacksIS1G_NS1J_17LinearCombinationIaiaiLNS_15FloatRoundStyleE2EEESH_S1I_JEEENS4_5SM1004TMEM4LOAD26SM100_TMEM_LOAD_16dp32b32xENS4_13SM90_TMA_LOADES19_NS4_39AutoVectorizingCopyWithAssumedAlignmentILi128EEENS4_14SM90_TMA_STOREES19_S1V_S1V_EEEvvEEEEvNT_6ParamsE,@"STO_CUDA_ENTRY STV_DEFAULT"
_ZN7cutlass13device_kernelINS_4gemm6kernel13GemmUniversalIN4cute5tupleIJiiiiEEENS1_10collective13CollectiveMmaINS1_35MainloopSm100TmaUmmaWarpSpecializedILi3ELi2ELi4ENS5_IJNS4_1CILi2EEESB_NSA_ILi1EEEEEEEENS5_IJNSA_ILi64EEENSA_ILi256EEESF_EEEaNS5_IJlSC_lEEEaSI_NS4_8TiledMMAINS4_8MMA_AtomIJNS4_15SM100_MMA_S8_SSIaaiLi64ELi256ELNS4_4UMMA5MajorE0ELSN_0ELNSM_8SaturateE0EEEEEENS4_6LayoutINS5_IJSC_SC_SC_EEENS5_IJNSA_ILi0EEEST_ST_EEEEENS5_IJNS4_10UnderscoreESW_SW_EEEEENS4_23SM90_TMA_LOAD_MULTICASTENS4_14ComposedLayoutINS4_7SwizzleILi2ELi4ELi3EEENS4_18smem_ptr_flag_bitsILi8EEENSR_INS5_IJNSA_ILi8EEESF_EEENS5_IJSF_SC_EEEEEEEvNS4_8identityESZ_S19_vS1A_EENS_8epilogue10collective18CollectiveEpilogueINS1C_23Sm100TmaWarpSpecializedILi4ELi2ELi32ELb0ELb0EEEJSH_NS5_IJNSR_ISF_SC_EES1H_EEEaSI_aSI_NS1C_6fusion15FusionCallbacksIS1G_NS1J_17LinearCombinationIaiaiLNS_15FloatRoundStyleE2EEESH_S1I_JEEENS4_5SM1004TMEM4LOAD26SM100_TMEM_LOAD_16dp32b32xENS4_13SM90_TMA_LOADES19_NS4_39AutoVectorizingCopyWithAssumedAlignmentILi128EEENS4_14SM90_TMA_STOREES19_S1V_S1V_EEEvvEEEEvNT_6ParamsE:
[----:B------:R-:W1:Y:S01]  /*0000*/  LDC R1, c[0x0][0x37c] ;  /* 0x0000df00ff017b82 */ /* 0x000e620000000800 */
[----:B------:R-:W2:Y:S01]  /*0010*/  S2R R85, SR_TID.X ;  /* 0x0000000000557919 */ /* 0x000ea20000002100 */
[----:B------:R-:W3:Y:S01]  /*0020*/  LDCU.64 UR8, c[0x0][0x890] ;  /* 0x00011200ff0877ac */ /* 0x000ee20008000a00 */
[----:B------:R-:W-:Y:S02]  /*0030*/  PRMT R74, RZ, 0x7610, R74 ;  /* 0x00007610ff4a7816 */ /* 0x000fe4000000004a */
[----:B------:R-:W-:Y:S01]  /*0040*/  ELECT P3, URZ, PT ;  /* 0x0000000000ff782f */ /* 0x000fe20003860000 */
[----:B---3--:R-:W-:-:S04]  /*0050*/  UISETP.NE.U32.AND UP0, UPT, UR8, URZ, UPT ;  /* 0x000000ff0800728c */ /* 0x008fc8000bf05070 */
[----:B------:R-:W-:Y:S01]  /*0060*/  UISETP.NE.AND.EX UP0, UPT, UR9, URZ, UPT, UP0 ;  /* 0x000000ff0900728c */ /* 0x000fe2000bf05300 */
[----:B--2---:R-:W-:-:S05]  /*0070*/  SHF.R.U32.HI R75, RZ, 0x5, R85 ;  /* 0x00000005ff4b7819 */ /* 0x004fca0000011655 */
[----:B------:R-:W2:Y:S02]  /*0080*/  SHFL.IDX PT, R0, R75, RZ, 0x1f ;  /* 0x00001fff4b007589 */ /* 0x000ea400000e0000 */
[----:B--2---:R-:W-:Y:S01]  /*0090*/  R2UR UR17, R0 ;  /* 0x00000000001172ca */ /* 0x004fe200000e0000 */
[----:B-1----:R-:W-:-:S14]  /*00a0*/  BRA.U UP0, `(.L_x_0) ;  /* 0x0000000100307547 */ /* 0x002fdc000b800000 */
[----:B------:R-:W1:Y:S02]  /*00b0*/  LDCU.64 UR4, c[0x0][0x888] ;  /* 0x00011100ff0477ac */ /* 0x000e640008000a00 */
[----:B-1----:R-:W-:-:S04]  /*00c0*/  UISETP.NE.U32.AND UP0, UPT, UR4, URZ, UPT ;  /* 0x000000ff0400728c */ /* 0x002fc8000bf05070 */
[----:B------:R-:W-:-:S09]  /*00d0*/  UISETP.NE.AND.EX UP0, UPT, UR5, URZ, UPT, UP0 ;  /* 0x000000ff0500728c */ /* 0x000fd2000bf05300 */
[----:B------:R-:W-:Y:S05]  /*00e0*/  BRA.U !UP0, `(.L_x_1) ;  /* 0x0000000108147547 */ /* 0x000fea000b800000 */
[----:B------:R-:W1:Y:S01]  /*00f0*/  LDC.64 R40, c[0x0][0x888] ;  /* 0x00022200ff287b82 */ /* 0x000e620000000a00 */
[----:B------:R-:W1:Y:S02]  /*0100*/  LDCU.64 UR4, c[0x0][0x358] ;  /* 0x00006b00ff0477ac */ /* 0x000e640008000a00 */
[----:B-1----:R1:W5:Y:S01]  /*0110*/  LDG.E R40, desc[UR4][R40.64] ;  /* 0x0000000428287981 */ /* 0x002362000c1e1900 */
[----:B------:R-:W-:Y:S01]  /*0120*/  HFMA2 R74, -RZ, RZ, 0, 5.9604644775390625e-08 ;  /* 0x00000001ff4a7431 */ /* 0x000fe200000001ff */
[----:B------:R-:W-:Y:S05]  /*0130*/  BRA `(.L_x_0) ;  /* 0x00000000000c7947 */ /* 0x000fea0003800000 */
.L_x_1:
[----:B------:R-:W1:Y:S01]  /*0140*/  LDCU UR4, c[0x0][0x880] ;  /* 0x00011000ff0477ac */ /* 0x000e620008000800 */
[----:B------:R-:W-:Y:S01]  /*0150*/  HFMA2 R74, -RZ, RZ, 0, 5.9604644775390625e-08 ;  /* 0x00000001ff4a7431 */ /* 0x000fe200000001ff */
[----:B-1----:R-:W-:-:S07]  /*0160*/  MOV R40, UR4 ;  /* 0x0000000400287c02 */ /* 0x002fce0008000f00 */
.L_x_0:
[----:B------:R-:W2:Y:S02]  /*0170*/  LDCU.64 UR4, c[0x0][0x8b0] ;  /* 0x00011600ff0477ac */ /* 0x000ea40008000a00 */
[----:B--2---:R-:W-:-:S04]  /*0180*/  UISETP.NE.U32.AND UP0, UPT, UR4, URZ, UPT ;  /* 0x000000ff0400728c */ /* 0x004fc8000bf05070 */
[----:B------:R-:W-:-:S09]  /*0190*/  UISETP.NE.AND.EX UP0, UPT, UR5, URZ, UPT, UP0 ;  /* 0x000000ff0500728c */ /* 0x000fd2000bf05300 */
[----:B------:R-:W-:Y:S05]  /*01a0*/  BRA.U UP0, `(.L_x_2) ;  /* 0x0000000100287547 */ /* 0x000fea000b800000 */
[----:B------:R-:W2:Y:S02]  /*01b0*/  LDCU.64 UR4, c[0x0][0x8a8] ;  /* 0x00011500ff0477ac */ /* 0x000ea40008000a00 */
[----:B--2---:R-:W-:-:S04]  /*01c0*/  UISETP.NE.U32.AND UP0, UPT, UR4, URZ, UPT ;  /* 0x000000ff0400728c */ /* 0x004fc8000bf05070 */
[----:B------:R-:W-:-:S09]  /*01d0*/  UISETP.NE.AND.EX UP0, UPT, UR5, URZ, UPT, UP0 ;  /* 0x000000ff0500728c */ /* 0x000fd2000bf05300 */
[----:B------:R-:W-:Y:S05]  /*01e0*/  BRA.U !UP0, `(.L_x_3) ;  /* 0x0000000108107547 */ /* 0x000fea000b800000 */
[----:B------:R-:W2:Y:S01]  /*01f0*/  LDC.64 R38, c[0x0][0x8a8] ;  /* 0x00022a00ff267b82 */ /* 0x000ea20000000a00 */
[----:B------:R-:W2:Y:S02]  /*0200*/  LDCU.64 UR4, c[0x0][0x358] ;  /* 0x00006b00ff0477ac */ /* 0x000ea40008000a00 */
[----:B--2---:R2:W5:Y:S01]  /*0210*/  LDG.E R38, desc[UR4][R38.64] ;  /* 0x0000000426267981 */ /* 0x004562000c1e1900 */
[----:B------:R-:W-:Y:S05]  /*0220*/  BRA `(.L_x_2) ;  /* 0x0000000000087947 */ /* 0x000fea0003800000 */
.L_x_3:
[----:B------:R-:W2:Y:S02]  /*0230*/  LDCU UR4, c[0x0][0x8a0] ;  /* 0x00011400ff0477ac */ /* 0x000ea40008000800 */
[----:B--2---:R-:W-:Y:S02]  /*0240*/  MOV R38, UR4 ;  /* 0x0000000400267c02 */ /* 0x004fe40008000f00 */
.L_x_2:
[----:B------:R-:W-:Y:S01]  /*0250*/  IMAD.U32 R0, RZ, RZ, UR17 ;  /* 0x00000011ff007e24 */ /* 0x000fe2000f8e00ff */
[----:B------:R-:W-:Y:S04]  /*0260*/  BSSY.RECONVERGENT B0, `(.L_x_4) ;  /* 0x000000c000007945 */ /* 0x000fe80003800200 */
[C---:B------:R-:W-:Y:S02]  /*0270*/  ISETP.NE.OR P1, PT, R0.reuse, 0x1, !P3 ;  /* 0x000000010000780c */ /* 0x040fe40005f25670 */
[----:B------:R-:W-:-:S11]  /*0280*/  ISETP.NE.OR P0, PT, R0, 0x3, !P3 ;  /* 0x000000030000780c */ /* 0x000fd60005f05670 */
[----:B------:R-:W-:Y:S05]  /*0290*/  @P1 BRA `(.L_x_5) ;  /* 0x0000000000201947 */ /* 0x000fea0003800000 */
[----:B------:R-:W3:Y:S02]  /*02a0*/  LDCU.64 UR4, c[0x0][0x348] ;  /* 0x00006900ff0477ac */ /* 0x000ee40008000a00 */
[----:B---3--:R-:W-:Y:S02]  /*02b0*/  UIADD3 UR6, UP1, UPT, UR4, 0x80, URZ ;  /* 0x0000008004067890 */ /* 0x008fe4000ff3e0ff */
[----:B------:R-:W-:Y:S02]  /*02c0*/  UIADD3 UR4, UP0, UPT, UR4, 0x180, URZ ;  /* 0x0000018004047890 */ /* 0x000fe4000ff1e0ff */
[----:B------:R-:W-:Y:S02]  /*02d0*/  UIADD3.X UR7, UPT, UPT, URZ, UR5, URZ, UP1, !UPT ;  /* 0x00000005ff077290 */ /* 0x000fe40008ffe4ff */
[----:B------:R-:W-:-:S07]  /*02e0*/  UIADD3.X UR5, UPT, UPT, URZ, UR5, URZ, UP0, !UPT ;  /* 0x00000005ff057290 */ /* 0x000fce00087fe4ff */
[----:B------:R3:W-:Y:S02]  /*02f0*/  UTMACCTL.PF [UR6] ;  /* 0x00000000060079b9 */ /* 0x0007e40008040000 */
[----:B------:R3:W-:Y:S02]  /*0300*/  UTMACCTL.PF [UR4] ;  /* 0x00000000040079b9 */ /* 0x0007e40008040000 */
[----:B---3--:R-:W-:Y:S01]  /*0310*/  NOP ;  /* 0x0000000000007918 */ /* 0x008fe20000000000 */
.L_x_5:
[----:B------:R-:W-:Y:S05]  /*0320*/  BSYNC.RECONVERGENT B0 ;  /* 0x0000000000007941 */ /* 0x000fea0003800200 */
.L_x_4:
[----:B------:R-:W-:Y:S04]  /*0330*/  BSSY.RECONVERGENT B0, `(.L_x_6) ;  /* 0x000000a000007945 */ /* 0x000fe80003800200 */
        /* <DEDUP_REMOVED lines=9> */
.L_x_7:
[----:B------:R-:W-:Y:S05]  /*03d0*/  BSYNC.RECONVERGENT B0 ;  /* 0x0000000000007941 */ /* 0x000fea0003800200 */
.L_x_6:
[----:B------:R-:W3:Y:S01]  /*03e0*/  LDCU.64 UR4, c[0x0][0x888] ;  /* 0x00011100ff0477ac */ /* 0x000ee20008000a00 */
[----:B------:R-:W-:Y:S02]  /*03f0*/  UISETP.EQ.U32.AND UP1, UPT, UR8, URZ, UPT ;  /* 0x000000ff0800728c */ /* 0x000fe4000bf22070 */
[----:B------:R-:W-:Y:S02]  /*0400*/  UPLOP3.LUT UP3, UPT, UPT, UPT, UPT, 0x80, 0x8 ;  /* 0x000000000008789c */ /* 0x000fe40003f6f070 */
[----:B---3--:R-:W-:-:S04]  /*0410*/  UISETP.NE.U32.AND UP0, UPT, UR4, URZ, UPT ;  /* 0x000000ff0400728c */ /* 0x008fc8000bf05070 */
[----:B------:R-:W-:-:S04]  /*0420*/  UISETP.NE.AND.EX UP0, UPT, UR5, URZ, UPT, UP0 ;  /* 0x000000ff0500728c */ /* 0x000fc8000bf05300 */
[----:B------:R-:W-:-:S04]  /*0430*/  UISETP.EQ.OR.EX UP2, UPT, UR9, URZ, !UP0, UP1 ;  /* 0x000000ff0900728c */ /* 0x000fc8000c742710 */
[----:B------:R-:W-:-:S06]  /*0440*/  UP2UR UR4, UPR, URZ, 0x4 ;  /* 0x00000004ff047883 */ /* 0x000fcc0008000000 */
[----:B------:R-:W-:Y:S01]  /*0450*/  MOV R78, UR4 ;  /* 0x00000004004e7c02 */ /* 0x000fe20008000f00 */
[----:B------:R-:W-:Y:S06]  /*0460*/  BRA.U !UP2, `(.L_x_8) ;  /* 0x000000010a207547 */ /* 0x000fec000b800000 */
[----:B-----5:R-:W-:Y:S01]  /*0470*/  R2UR UR5, R40 ;  /* 0x00000000280572ca */ /* 0x020fe200000e0000 */
[----:B------:R-:W-:Y:S02]  /*0480*/  UISETP.NE.U32.AND UP1, UPT, UR8, URZ, UPT ;  /* 0x000000ff0800728c */ /* 0x000fe4000bf25070 */
[----:B------:R-:W-:Y:S02]  /*0490*/  USEL UR4, URZ, 0xffffffff, UP0 ;  /* 0xffffffffff047887 */ /* 0x000fe40008000000 */
[----:B------:R-:W-:-:S08]  /*04a0*/  UISETP.NE.AND.EX UP1, UPT, UR9, URZ, UPT, UP1 ;  /* 0x000000ff0900728c */ /* 0x000fd0000bf25310 */
[----:B------:R-:W-:-:S04]  /*04b0*/  UISETP.NE.AND UP0, UPT, UR5, URZ, UPT ;  /* 0x000000ff0500728c */ /* 0x000fc8000bf05270 */
[----:B------:R-:W-:-:S04]  /*04c0*/  @!UP1 USEL UR4, URZ, 0xffffffff, UP0 ;  /* 0xffffffffff049887 */ /* 0x000fc80008000000 */
[----:B------:R-:W-:-:S04]  /*04d0*/  ULOP3.LUT UR4, UR4, 0x1, URZ, 0xc0, !UPT ;  /* 0x0000000104047892 */ /* 0x000fc8000f8ec0ff */
[----:B------:R-:W-:-:S11]  /*04e0*/  UISETP.NE.U32.AND UP3, UPT, UR4, 0x1, UPT ;  /* 0x000000010400788c */ /* 0x000fd6000bf65070 */
.L_x_8:
[----:B------:R-:W3:Y:S01]  /*04f0*/  SHFL.IDX PT, R2, R75, RZ, 0x1f ;  /* 0x00001fff4b027589 */ /* 0x000ee200000e0000 */
[----:B------:R-:W-:-:S04]  /*0500*/  UISETP.NE.AND UP0, UPT, UR17, 0x2, UPT ;  /* 0x000000021100788c */ /* 0x000fc8000bf05270 */
[----:B------:R-:W-:Y:S01]  /*0510*/  USEL UR46, URZ, 0x1, UP0 ;  /* 0x00000001ff2e7887 */ /* 0x000fe20008000000 */
[----:B---3--:R-:W-:-:S13]  /*0520*/  ISETP.NE.AND P0, PT, R2, RZ, PT ;  /* 0x000000ff0200720c */ /* 0x008fda0003f05270 */
[----:B------:R-:W-:Y:S05]  /*0530*/  @P0 BRA `(.L_x_9) ;  /* 0x0000000000500947 */ /* 0x000fea0003800000 */
[----:B------:R-:W3:Y:S01]  /*0540*/  S2UR UR4, SR_CgaCtaId ;  /* 0x00000000000479c3 */ /* 0x000ee20000008800 */
[----:B------:R-:W-:Y:S01]  /*0550*/  UMOV UR5, 0x400 ;  /* 0x0000040000057882 */ /* 0x000fe20000000000 */
[----:B------:R-:W-:Y:S01]  /*0560*/  UMOV UR8, 0x1 ;  /* 0x0000000100087882 */ /* 0x000fe20000000000 */
[----:B------:R-:W-:Y:S01]  /*0570*/  UMOV UR6, 0x3 ;  /* 0x0000000300067882 */ /* 0x000fe20000000000 */
[----:B------:R-:W-:-:S04]  /*0580*/  UIADD3 UR8, UPT, UPT, -UR8, 0x100000, URZ ;  /* 0x0010000008087890 */ /* 0x000fc8000fffe1ff */
[----:B------:R-:W-:Y:S02]  /*0590*/  USHF.L.U32 UR9, UR8, 0xb, URZ ;  /* 0x0000000b08097899 */ /* 0x000fe400080006ff */
[----:B------:R-:W-:Y:S02]  /*05a0*/  USHF.L.U32 UR8, UR8, 0x1, URZ ;  /* 0x0000000108087899 */ /* 0x000fe400080006ff */
[----:B------:R-:W-:-:S04]  /*05b0*/  UIADD3 UR6, UPT, UPT, -UR6, 0x100000, URZ ;  /* 0x0010000006067890 */ /* 0x000fc8000fffe1ff */
[----:B------:R-:W-:Y:S02]  /*05c0*/  USHF.L.U32 UR7, UR6, 0xb, URZ ;  /* 0x0000000b06077899 */ /* 0x000fe400080006ff */
[----:B------:R-:W-:Y:S01]  /*05d0*/  USHF.L.U32 UR6, UR6, 0x1, URZ ;  /* 0x0000000106067899 */ /* 0x000fe200080006ff */
[----:B------:R-:W-:Y:S01]  /*05e0*/  ELECT P0, URZ, PT ;  /* 0x0000000000ff782f */ /* 0x000fe20003800000 */
[----:B---3--:R-:W-:Y:S01]  /*05f0*/  ULEA UR4, UR4, UR5, 0x18 ;  /* 0x0000000504047291 */ /* 0x008fe2000f8ec0ff */
[----:B------:R-:W3:Y:S11]  /*0600*/  FENCE.VIEW.ASYNC.S ;  /* 0x00000000000073c6 */ /* 0x000ef60000000000 */
[----:B---3--:R3:W4:Y:S01]  /*0610*/  SYNCS.EXCH.64 URZ, [UR4], UR8 ;  /* 0x0000000804ff75b2 */ /* 0x0087220008000100 */
[----:B------:R3:W1:Y:S01]  /*0620*/  SYNCS.EXCH.64 URZ, [UR4+0x18], UR6 ;  /* 0x0000180604ff75b2 */ /* 0x0006620008000100 */
[----:B------:R3:W1:Y:S01]  /*0630*/  SYNCS.EXCH.64 URZ, [UR4+0x8], UR8 ;  /* 0x0000080804ff75b2 */ /* 0x0006620008000100 */
[----:B------:R3:W1:Y:S01]  /*0640*/  SYNCS.EXCH.64 URZ, [UR4+0x20], UR6 ;  /* 0x0000200604ff75b2 */ /* 0x0006620008000100 */
[----:B------:R3:W1:Y:S01]  /*0650*/  SYNCS.EXCH.64 URZ, [UR4+0x10], UR8 ;  /* 0x0000100804ff75b2 */ /* 0x0006620008000100 */
[----:B------:R3:W1:Y:S01]  /*0660*/  SYNCS.EXCH.64 URZ, [UR4+0x28], UR6 ;  /* 0x0000280604ff75b2 */ /* 0x0006620008000100 */
[----:B------:R-:W-:Y:S01]  /*0670*/  NOP ;  /* 0x0000000000007918 */ /* 0x000fe20000000000 */
.L_x_9:
[----:B------:R-:W2:Y:S01]  /*0680*/  SHFL.IDX PT, R2, R75, RZ, 0x1f ;  /* 0x00001fff4b027589 */ /* 0x000ea200000e0000 */
[----:B------:R-:W-:Y:S01]  /*0690*/  NOP ;  /* 0x0000000000007918 */ /* 0x000fe20000000000 */
[----:B--2---:R-:W-:-:S13]  /*06a0*/  ISETP.NE.AND P0, PT, R2, 0x1, PT ;  /* 0x000000010200780c */ /* 0x004fda0003f05270 */
[----:B------:R-:W-:Y:S05]  /*06b0*/  @P0 BRA `(.L_x_10) ;  /* 0x0000000000580947 */ /* 0x000fea0003800000 */
[----:B---3--:R-:W2:Y:S01]  /*06c0*/  S2UR UR4, SR_CgaCtaId ;  /* 0x00000000000479c3 */ /* 0x008ea20000008800 */
        /* <DEDUP_REMOVED lines=10> */
[----:B--2---:R-:W-:Y:S01]  /*0770*/  ULEA UR4, UR4, UR5, 0x18 ;  /* 0x0000000504047291 */ /* 0x004fe2000f8ec0ff */
[----:B------:R-:W2:Y:S11]  /*0780*/  FENCE.VIEW.ASYNC.S ;  /* 0x00000000000073c6 */ /* 0x000eb60000000000 */
[----:B--2---:R2:W3:Y:S01]  /*0790*/  SYNCS.EXCH.64 URZ, [UR4+0x30], UR8 ;  /* 0x0000300804ff75b2 */ /* 0x0044e20008000100 */
[----:B------:R2:W1:Y:S01]  /*07a0*/  SYNCS.EXCH.64 URZ, [UR4+0x50], UR6 ;  /* 0x0000500604ff75b2 */ /* 0x0004620008000100 */
[----:B------:R2:W1:Y:S01]  /*07b0*/  SYNCS.EXCH.64 URZ, [UR4+0x38], UR8 ;  /* 0x0000380804ff75b2 */ /* 0x0004620008000100 */
[----:B------:R2:W1:Y:S01]  /*07c0*/  SYNCS.EXCH.64 URZ, [UR4+0x58], UR6 ;  /* 0x0000580604ff75b2 */ /* 0x0004620008000100 */
[----:B------:R2:W1:Y:S01]  /*07d0*/  SYNCS.EXCH.64 URZ, [UR4+0x40], UR8 ;  /* 0x0000400804ff75b2 */ /* 0x0004620008000100 */
[----:B------:R2:W1:Y:S01]  /*07e0*/  SYNCS.EXCH.64 URZ, [UR4+0x60], UR6 ;  /* 0x0000600604ff75b2 */ /* 0x0004620008000100 */
[----:B------:R2:W1:Y:S01]  /*07f0*/  SYNCS.EXCH.64 URZ, [UR4+0x48], UR8 ;  /* 0x0000480804ff75b2 */ /* 0x0004620008000100 */
[----:B------:R2:W1:Y:S01]  /*0800*/  SYNCS.EXCH.64 URZ, [UR4+0x68], UR6 ;  /* 0x0000680604ff75b2 */ /* 0x0004620008000100 */
[----:B------:R-:W-:Y:S01]  /*0810*/  NOP ;  /* 0x0000000000007918 */ /* 0x000fe20000000000 */
.L_x_10:
[----:B------:R-:W4:Y:S01]  /*0820*/  SHFL.IDX PT, R2, R75, RZ, 0x1f ;  /* 0x00001fff4b027589 */ /* 0x000f2200000e0000 */
[----:B------:R-:W-:Y:S01]  /*0830*/  NOP ;  /* 0x0000000000007918 */ /* 0x000fe20000000000 */
[----:B----4-:R-:W-:-:S13]  /*0840*/  ISETP.NE.AND P0, PT, R2, 0x3, PT ;  /* 0x000000030200780c */ /* 0x010fda0003f05270 */
[----:B------:R-:W-:Y:S05]  /*0850*/  @P0 BRA `(.L_x_11) ;  /* 0x0000000000300947 */ /* 0x000fea0003800000 */
[----:B--23--:R-:W2:Y:S01]  /*0860*/  S2UR UR4, SR_CgaCtaId ;  /* 0x00000000000479c3 */ /* 0x00cea20000008800 */
[----:B------:R-:W-:Y:S01]  /*0870*/  UMOV UR6, 0x400 ;  /* 0x0000040000067882 */ /* 0x000fe20000000000 */
[----:B------:R-:W-:Y:S01]  /*0880*/  UMOV UR5, 0x20 ;  /* 0x0000002000057882 */ /* 0x000fe20000000000 */
[----:B------:R-:W-:Y:S01]  /*0890*/  ELECT P0, URZ, PT ;  /* 0x0000000000ff782f */ /* 0x000fe20003800000 */
[----:B--2---:R-:W-:Y:S02]  /*08a0*/  ULEA UR6, UR4, UR6, 0x18 ;  /* 0x0000000604067291 */ /* 0x004fe4000f8ec0ff */
[----:B------:R-:W-:-:S04]  /*08b0*/  UIADD3 UR4, UPT, UPT, -UR5, 0x100000, URZ ;  /* 0x0010000005047890 */ /* 0x000fc8000fffe1ff */
[----:B------:R-:W-:Y:S02]  /*08c0*/  USHF.L.U32 UR5, UR4, 0xb, URZ ;  /* 0x0000000b04057899 */ /* 0x000fe400080006ff */
[----:B------:R-:W-:Y:S01]  /*08d0*/  USHF.L.U32 UR4, UR4, 0x1, URZ ;  /* 0x0000000104047899 */ /* 0x000fe200080006ff */
[----:B------:R-:W2:Y:S11]  /*08e0*/  FENCE.VIEW.ASYNC.S ;  /* 0x00000000000073c6 */ /* 0x000eb60000000000 */
[----:B--2---:R4:W2:Y:S01]  /*08f0*/  SYNCS.EXCH.64 URZ, [UR6+0x70], UR4 ;  /* 0x0000700406ff75b2 */ /* 0x0048a20008000100 */
[----:B------:R4:W3:Y:S02]  /*0900*/  SYNCS.EXCH.64 URZ, [UR6+0x78], UR4 ;  /* 0x0000780406ff75b2 */ /* 0x0008e40008000100 */
[----:B----4-:R-:W-:Y:S01]  /*0910*/  NOP ;  /* 0x0000000000007918 */ /* 0x010fe20000000000 */
.L_x_11:
[----:B------:R-:W4:Y:S01]  /*0920*/  SHFL.IDX PT, R2, R75, RZ, 0x1f ;  /* 0x00001fff4b027589 */ /* 0x000f2200000e0000 */
[----:B------:R-:W-:Y:S01]  /*0930*/  NOP ;  /* 0x0000000000007918 */ /* 0x000fe20000000000 */
[----:B----4-:R-:W-:-:S13]  /*0940*/  ISETP.NE.AND P0, PT, R2, 0x4, PT ;  /* 0x000000040200780c */ /* 0x010fda0003f05270 */
[----:B------:R-:W-:Y:S05]  /*0950*/  @P0 BRA `(.L_x_12) ;  /* 0x00000000004c0947 */ /* 0x000fea0003800000 */
[----:B--23--:R-:W2:Y:S01]  /*0960*/  S2UR UR6, SR_CgaCtaId ;  /* 0x00000000000679c3 */ /* 0x00cea20000008800 */
[----:B------:R-:W-:Y:S01]  /*0970*/  UMOV UR4, 0x3a0 ;  /* 0x000003a000047882 */ /* 0x000fe20000000000 */
[----:B------:R-:W-:Y:S01]  /*0980*/  UMOV UR5, 0x400 ;  /* 0x0000040000057882 */ /* 0x000fe20000000000 */
[----:B------:R-:W-:Y:S01]  /*0990*/  USEL UR4, UR4, 0x320, UP3 ;  /* 0x0000032004047887 */ /* 0x000fe20009800000 */
[----:B------:R-:W-:Y:S01]  /*09a0*/  UMOV UR8, 0x1 ;  /* 0x0000000100087882 */ /* 0x000fe20000000000 */
[----:B------:R-:W-:Y:S01]  /*09b0*/  ELECT P0, URZ, PT ;  /* 0x0000000000ff782f */ /* 0x000fe20003800000 */
[----:B------:R-:W-:-:S04]  /*09c0*/  UIADD3 UR8, UPT, UPT, -UR8, 0x100000, URZ ;  /* 0x0010000008087890 */ /* 0x000fc8000fffe1ff */
[----:B------:R-:W-:Y:S02]  /*09d0*/  USHF.L.U32 UR9, UR8, 0xb, URZ ;  /* 0x0000000b08097899 */ /* 0x000fe400080006ff */
[----:B------:R-:W-:Y:S02]  /*09e0*/  USHF.L.U32 UR8, UR8, 0x1, URZ ;  /* 0x0000000108087899 */ /* 0x000fe400080006ff */
[----:B--2---:R-:W-:Y:S02]  /*09f0*/  ULEA UR6, UR6, UR5, 0x18 ;  /* 0x0000000506067291 */ /* 0x004fe4000f8ec0ff */
[----:B------:R-:W-:-:S04]  /*0a00*/  UIADD3 UR4, UPT, UPT, -UR4, 0x100000, URZ ;  /* 0x0010000004047890 */ /* 0x000fc8000fffe1ff */
[----:B------:R-:W-:Y:S02]  /*0a10*/  USHF.L.U32 UR5, UR4, 0xb, URZ ;  /* 0x0000000b04057899 */ /* 0x000fe400080006ff */
[----:B------:R-:W-:Y:S01]  /*0a20*/  USHF.L.U32 UR4, UR4, 0x1, URZ ;  /* 0x0000000104047899 */ /* 0x000fe200080006ff */
[----:B------:R-:W2:Y:S03]  /*0a30*/  FENCE.VIEW.ASYNC.S ;  /* 0x00000000000073c6 */ /* 0x000ea60000000000 */
[----:B--2---:R4:W2:Y:S08]  /*0a40*/  SYNCS.EXCH.64 URZ, [UR6+0x80], UR8 ;  /* 0x0000800806ff75b2 */ /* 0x0048b00008000100 */
[----:B------:R4:W3:Y:S01]  /*0a50*/  SYNCS.EXCH.64 URZ, [UR6+0x90], UR4 ;  /* 0x0000900406ff75b2 */ /* 0x0008e20008000100 */
[----:B------:R4:W1:Y:S01]  /*0a60*/  SYNCS.EXCH.64 URZ, [UR6+0x88], UR8 ;  /* 0x0000880806ff75b2 */ /* 0x0008620008000100 */
[----:B------:R4:W1:Y:S02]  /*0a70*/  SYNCS.EXCH.64 URZ, [UR6+0x98], UR4 ;  /* 0x0000980406ff75b2 */ /* 0x0008640008000100 */
[----:B----4-:R-:W-:Y:S01]  /*0a80*/  NOP ;  /* 0x0000000000007918 */ /* 0x010fe20000000000 */
.L_x_12:
[----:B------:R-:W4:Y:S01]  /*0a90*/  SHFL.IDX PT, R2, R75, RZ, 0x1f ;  /* 0x00001fff4b027589 */ /* 0x000f2200000e0000 */
[----:B------:R-:W-:Y:S01]  /*0aa0*/  NOP ;  /* 0x0000000000007918 */ /* 0x000fe20000000000 */
[----:B----4-:R-:W-:-:S13]  /*0ab0*/  ISETP.NE.AND P0, PT, R2, 0x5, PT ;  /* 0x000000050200780c */ /* 0x010fda0003f05270 */
[----:B------:R-:W-:Y:S05]  /*0ac0*/  @P0 BRA `(.L_x_13) ;  /* 0x0000000000580947 */ /* 0x000fea0003800000 */
[----:B--23--:R-:W2:Y:S01]  /*0ad0*/  S2UR UR4, SR_CgaCtaId ;  /* 0x00000000000479c3 */ /* 0x00cea20000008800 */
        /* <DEDUP_REMOVED lines=12> */
[----:B--2---:R4:W2:Y:S01]  /*0ba0*/  SYNCS.EXCH.64 URZ, [UR4+0xa0], UR8 ;  /* 0x0000a00804ff75b2 */ /* 0x0048a20008000100 */
[----:B------:R4:W3:Y:S01]  /*0bb0*/  SYNCS.EXCH.64 URZ, [UR4+0xc0], UR6 ;  /* 0x0000c00604ff75b2 */ /* 0x0008e20008000100 */
[----:B------:R4:W1:Y:S01]  /*0bc0*/  SYNCS.EXCH.64 URZ, [UR4+0xa8], UR8 ;  /* 0x0000a80804ff75b2 */ /* 0x0008620008000100 */
[----:B------:R4:W1:Y:S01]  /*0bd0*/  SYNCS.EXCH.64 URZ, [UR4+0xc8], UR6 ;  /* 0x0000c80604ff75b2 */ /* 0x0008620008000100 */
[----:B------:R4:W1:Y:S01]  /*0be0*/  SYNCS.EXCH.64 URZ, [UR4+0xb0], UR8 ;  /* 0x0000b00804ff75b2 */ /* 0x0008620008000100 */
[----:B------:R4:W1:Y:S01]  /*0bf0*/  SYNCS.EXCH.64 URZ, [UR4+0xd0], UR6 ;  /* 0x0000d00604ff75b2 */ /* 0x0008620008000100 */
[----:B------:R4:W1:Y:S01]  /*0c00*/  SYNCS.EXCH.64 URZ, [UR4+0xb8], UR8 ;  /* 0x0000b80804ff75b2 */ /* 0x0008620008000100 */
[----:B------:R4:W1:Y:S02]  /*0c10*/  SYNCS.EXCH.64 URZ, [UR4+0xd8], UR6 ;  /* 0x0000d80604ff75b2 */ /* 0x0008640008000100 */
[----:B----4-:R-:W-:Y:S01]  /*0c20*/  NOP ;  /* 0x0000000000007918 */ /* 0x010fe20000000000 */
.L_x_13:
[----:B------:R-:W4:Y:S01]  /*0c30*/  SHFL.IDX PT, R2, R75, RZ, 0x1f ;  /* 0x00001fff4b027589 */ /* 0x000f2200000e0000 */
[----:B------:R-:W1:Y:S01]  /*0c40*/  S2UR UR45, SR_CgaCtaId ;  /* 0x00000000002d79c3 */ /* 0x000e620000008800 */
[----:B------:R-:W-:Y:S01]  /*0c50*/  NOP ;  /* 0x0000000000007918 */ /* 0x000fe20000000000 */
[----:B----4-:R-:W-:-:S13]  /*0c60*/  ISETP.NE.AND P0, PT, R2, 0x3, PT ;  /* 0x000000030200780c */ /* 0x010fda0003f05270 */
[----:B-1----:R-:W-:Y:S05]  /*0c70*/  @P0 BRA `(.L_x_14) ;  /* 0x0000000000340947 */ /* 0x002fea0003800000 */
[----:B--23--:R-:W-:Y:S01]  /*0c80*/  UMOV UR4, 0x400 ;  /* 0x0000040000047882 */ /* 0x00cfe20000000000 */
[----:B------:R-:W-:Y:S01]  /*0c90*/  UMOV UR6, 0x20 ;  /* 0x0000002000067882 */ /* 0x000fe20000000000 */
[----:B------:R-:W-:Y:S02]  /*0ca0*/  ULEA UR4, UR45, UR4, 0x18 ;  /* 0x000000042d047291 */ /* 0x000fe4000f8ec0ff */
[----:B------:R-:W-:-:S04]  /*0cb0*/  UIADD3 UR6, UPT, UPT, -UR6, 0x100000, URZ ;  /* 0x0010000006067890 */ /* 0x000fc8000fffe1ff */
[----:B------:R-:W-:Y:S02]  /*0cc0*/  USHF.L.U32 UR7, UR6, 0xb, URZ ;  /* 0x0000000b06077899 */ /* 0x000fe400080006ff */
[----:B------:R-:W-:Y:S01]  /*0cd0*/  USHF.L.U32 UR6, UR6, 0x1, URZ ;  /* 0x0000000106067899 */ /* 0x000fe200080006ff */
[----:B------:R-:W-:Y:S01]  /*0ce0*/  ELECT P0, URZ, PT ;  /* 0x0000000000ff782f */ /* 0x000fe20003800000 */
[----:B------:R-:W1:Y:S10]  /*0cf0*/  FENCE.VIEW.ASYNC.S ;  /* 0x00000000000073c6 */ /* 0x000e740000000000 */
[----:B-1----:R1:W4:Y:S01]  /*0d00*/  SYNCS.EXCH.64 URZ, [UR4+0xe0], UR6 ;  /* 0x0000e00604ff75b2 */ /* 0x0023220008000100 */
[----:B------:R1:W2:Y:S01]  /*0d10*/  SYNCS.EXCH.64 URZ, [UR4+0xf0], UR6 ;  /* 0x0000f00604ff75b2 */ /* 0x0002a20008000100 */
[----:B------:R1:W3:Y:S01]  /*0d20*/  SYNCS.EXCH.64 URZ, [UR4+0xe8], UR6 ;  /* 0x0000e80604ff75b2 */ /* 0x0002e20008000100 */
[----:B------:R1:W1:Y:S01]  /*0d30*/  SYNCS.EXCH.64 URZ, [UR4+0xf8], UR6 ;  /* 0x0000f80604ff75b2 */ /* 0x0002620008000100 */
[----:B------:R-:W-:Y:S01]  /*0d40*/  NOP ;  /* 0x0000000000007918 */ /* 0x000fe20000000000 */
.L_x_14:
[----:B-123--:R-:W1:Y:S01]  /*0d50*/  LDCU UR4, c[0x0][0x36c] ;  /* 0x00006d80ff0477ac */ /* 0x00ee620008000800 */
[----:B------:R-:W-:Y:S01]  /*0d60*/  ISETP.NE.OR P3, PT, R0, 0x2, !P3 ;  /* 0x000000020000780c */ /* 0x000fe20005f65670 */
[----:B------:R-:W-:Y:S01]  /*0d70*/  NOP ;  /* 0x0000000000007918 */ /* 0x000fe20000000000 */
[----:B------:R-:W-:Y:S01]  /*0d80*/  LOP3.LUT R0, R85, 0x1f, RZ, 0xc0, !PT ;  /* 0x0000001f55007812 */ /* 0x000fe200078ec0ff */
[----:B------:R-:W-:Y:S02]  /*0d90*/  UISETP.NE.AND UP4, UPT, UR17, URZ, UPT ;  /* 0x000000ff1100728c */ /* 0x000fe4000bf85270 */
[----:B-1----:R-:W-:-:S09]  /*0da0*/  UISETP.EQ.U32.AND UP5, UPT, UR4, 0x1, UPT ;  /* 0x000000010400788c */ /* 0x002fd2000bfa2070 */
[----:B------:R-:W-:Y:S05]  /*0db0*/  BRA.U !UP5, `(.L_x_15) ;  /* 0x000000010d087547 */ /* 0x000fea000b800000 */
[----:B----4-:R-:W-:Y:S01]  /*0dc0*/  UCGABAR_ARV ;  /* 0x00000000000079c7 */ /* 0x010fe20008000000 */
[----:B------:R-:W-:Y:S05]  /*0dd0*/  BRA `(.L_x_16) ;  /* 0x0000000000047947 */ /* 0x000fea0003800000 */
.L_x_15:
[----:B----4-:R-:W-:Y:S01]  /*0de0*/  NOP ;  /* 0x0000000000007918 */ /* 0x010fe20000000000 */
.L_x_16:
[----:B------:R-:W1:Y:S01]  /*0df0*/  S2UR UR16, SR_CTAID.X ;  /* 0x00000000001079c3 */ /* 0x000e620000002500 */
[----:B------:R-:W-:-:S05]  /*0e00*/  CS2R.32 R77, SR_CgaSize ;  /* 0x00000000004d7805 */ /* 0x000fca0000008a00 */
[----:B------:R-:W-:-:S05]  /*0e10*/  IMAD R77, R77, -0xa0, RZ ;  /* 0xffffff604d4d7824 */ /* 0x000fca00078e02ff */
[----:B------:R-:W-:-:S14]  /*0e20*/  R2UR UR5, R77 ;  /* 0x000000004d0572ca */ /* 0x000fdc00000e0000 */
[----:B------:R-:W2:Y:S01]  /*0e30*/  LDCU UR5, c[0x0][UR5+0x2b0] ;  /* 0x00005600050577ac */ /* 0x000ea20008000800 */
[----:B------:R-:W-:-:S05]  /*0e40*/  CS2R.32 R77, SR_CgaSize ;  /* 0x00000000004d7805 */ /* 0x000fca0000008a00 */
[----:B------:R-:W-:-:S05]  /*0e50*/  IMAD R77, R77, -0xa0, RZ ;  /* 0xffffff604d4d7824 */ /* 0x000fca00078e02ff */
[----:B------:R-:W-:-:S14]  /*0e60*/  R2UR UR4, R77 ;  /* 0x000000004d0472ca */ /* 0x000fdc00000e0000 */
[----:B------:R-:W3:Y:S01]  /*0e70*/  LDCU UR4, c[0x0][UR4+0x2b4] ;  /* 0x00005680040477ac */ /* 0x000ee20008000800 */
[----:B------:R-:W4:Y:S01]  /*0e80*/  S2UR UR20, SR_CTAID.Y ;  /* 0x00000000001479c3 */ /* 0x000f220000002600 */
[----:B------:R-:W-:-:S05]  /*0e90*/  CS2R.32 R77, SR_CgaSize ;  /* 0x00000000004d7805 */ /* 0x000fca0000008a00 */
[----:B------:R-:W-:-:S05]  /*0ea0*/  IMAD R77, R77, -0xa0, RZ ;  /* 0xffffff604d4d7824 */ /* 0x000fca00078e02ff */
[----:B------:R-:W-:-:S14]  /*0eb0*/  R2UR UR7, R77 ;  /* 0x000000004d0772ca */ /* 0x000fdc00000e0000 */
[----:B------:R-:W3:Y:S01]  /*0ec0*/  LDCU UR7, c[0x0][UR7+0x2a0] ;  /* 0x00005400070777ac */ /* 0x000ee20008000800 */
[----:B------:R-:W-:-:S05]  /*0ed0*/  CS2R.32 R77, SR_CgaSize ;  /* 0x00000000004d7805 */ /* 0x000fca0000008a00 */
[----:B------:R-:W-:-:S05]  /*0ee0*/  IMAD R77, R77, -0xa0, RZ ;  /* 0xffffff604d4d7824 */ /* 0x000fca00078e02ff */
[----:B------:R-:W-:-:S14]  /*0ef0*/  R2UR UR8, R77 ;  /* 0x000000004d0872ca */ /* 0x000fdc00000e0000 */
[----:B------:R-:W3:Y:S01]  /*0f00*/  LDCU UR8, c[0x0][UR8+0x2a4] ;  /* 0x00005480080877ac */ /* 0x000ee20008000800 */
[----:B------:R-:W-:Y:S02]  /*0f10*/  ULOP3.LUT UR47, UR45, 0x1, URZ, 0xc0, !UPT ;  /* 0x000000012d2f7892 */ /* 0x000fe4000f8ec0ff */
[----:B------:R-:W-:Y:S02]  /*0f20*/  USHF.R.U32.HI UR32, URZ, 0x1, UR45 ;  /* 0x00000001ff207899 */ /* 0x000fe4000801162d */
[----:B------:R-:W-:Y:S02]  /*0f30*/  UISETP.GT.U32.AND UP1, UPT, UR47, 0xffff, UPT ;  /* 0x0000ffff2f00788c */ /* 0x000fe4000bf24070 */
[----:B------:R-:W-:Y:S01]  /*0f40*/  USHF.L.U32 UR28, UR45, 0xa, URZ ;  /* 0x0000000a2d1c7899 */ /* 0x000fe200080006ff */
[----:B-1----:R-:W-:Y:S01]  /*0f50*/  I2FP.F32.U32 R3, UR16 ;  /* 0x0000001000037c45 */ /* 0x002fe20008201000 */
[----:B------:R-:W1:Y:S04]  /*0f60*/  LDCU UR21, c[0x0][0xb24] ;  /* 0x00016480ff1577ac */ /* 0x000e680008000800 */
[----:B--2---:R-:W-:Y:S01]  /*0f70*/  FMUL R3, R3, UR5 ;  /* 0x0000000503037c20 */ /* 0x004fe20008400000 */
[----:B------:R-:W2:Y:S01]  /*0f80*/  LDCU UR42, c[0x0][0xb24] ;  /* 0x00016480ff2a77ac */ /* 0x000ea20008000800 */
[----:B----4-:R-:W-:Y:S01]  /*0f90*/  I2FP.F32.U32 R2, UR20 ;  /* 0x0000001400027c45 */ /* 0x010fe20008201000 */
[----:B------:R-:W4:Y:S03]  /*0fa0*/  LDCU UR31, c[0x0][0xb30] ;  /* 0x00016600ff1f77ac */ /* 0x000f260008000800 */
[----:B------:R-:W1:Y:S01]  /*0fb0*/  F2I.U32.TRUNC.NTZ R3, R3 ;  /* 0x0000000300037305 */ /* 0x000e62000020f000 */
[----:B---3--:R-:W-:Y:S01]  /*0fc0*/  FMUL R2, R2, UR4 ;  /* 0x0000000402027c20 */ /* 0x008fe20008400000 */
[----:B------:R-:W-:-:S02]  /*0fd0*/  ULOP3.LUT UR4, UR45, 0x2, URZ, 0xc0, !UPT ;  /* 0x000000022d047892 */ /* 0x000fc4000f8ec0ff */
[----:B------:R-:W-:Y:S02]  /*0fe0*/  USHF.L.U32 UR29, UR45, 0xd, URZ ;  /* 0x0000000d2d1d7899 */ /* 0x000fe400080006ff */
[----:B------:R-:W-:Y:S02]  /*0ff0*/  UISETP.GT.U32.AND UP0, UPT, UR4, 0xffff, UPT ;  /* 0x0000ffff0400788c */ /* 0x000fe4000bf04070 */
[----:B------:R-:W3:Y:S01]  /*1000*/  F2I.U32.TRUNC.NTZ R2, R2 ;  /* 0x0000000200027305 */ /* 0x000ee2000020f000 */
[----:B------:R-:W-:Y:S01]  /*1010*/  UMOV UR34, 0x5 ;  /* 0x0000000500227882 */ /* 0x000fe20000000000 */
[----:B------:R-:W-:Y:S02]  /*1020*/  USEL UR27, UR47, 0xffff, !UP1 ;  /* 0x0000ffff2f1b7887 */ /* 0x000fe4000c800000 */
[----:B------:R-:W-:Y:S01]  /*1030*/  USEL UR26, UR4, 0xffff, !UP0 ;  /* 0x0000ffff041a7887 */ /* 0x000fe2000c000000 */
[----:B-1----:R-:W-:Y:S02]  /*1040*/  R2UR UR5, R3 ;  /* 0x00000000030572ca */ /* 0x002fe400000e0000 */
[----:B---3--:R-:W-:-:S02]  /*1050*/  R2UR UR6, R2 ;  /* 0x00000000020672ca */ /* 0x008fc400000e0000 */
[----:B------:R-:W-:-:S09]  /*1060*/  PRMT R2, RZ, 0x7610, R2 ;  /* 0x00007610ff027816 */ /* 0x000fd20000000002 */
[----:B------:R-:W-:-:S04]  /*1070*/  UIADD3 UR5, UPT, UPT, -UR5, URZ, URZ ;  /* 0x000000ff05057290 */ /* 0x000fc8000fffe1ff */
[----:B------:R-:W-:Y:S02]  /*1080*/  UIMAD UR5, UR7, UR5, UR16 ;  /* 0x00000005070572a4 */ /* 0x000fe4000f8e0210 */
[----:B------:R-:W-:-:S04]  /*1090*/  UIADD3 UR4, UPT, UPT, -UR6, URZ, URZ ;  /* 0x000000ff06047290 */ /* 0x000fc8000fffe1ff */
[----:B------:R-:W-:Y:S01]  /*10a0*/  IMAD.U32 R77, RZ, RZ, UR5 ;  /* 0x00000005ff4d7e24 */ /* 0x000fe2000f8e00ff */
[----:B------:R-:W-:-:S06]  /*10b0*/  UIMAD UR4, UR8, UR4, UR20 ;  /* 0x00000004080472a4 */ /* 0x000fcc000f8e0214 */
[----:B------:R-:W-:Y:S01]  /*10c0*/  IMAD.U32 R76, RZ, RZ, UR4 ;  /* 0x00000004ff4c7e24 */ /* 0x000fe2000f8e00ff */
[----:B--2-4-:R-:W-:Y:S06]  /*10d0*/  BRA.U UP4, `(.L_x_17) ;  /* 0x0000000104447547 */ /* 0x014fec000b800000 */
[----:B------:R-:W-:Y:S02]  /*10e0*/  R2UR UR4, R76 ;  /* 0x000000004c0472ca */ /* 0x000fe400000e0000 */
[----:B------:R-:W-:-:S11]  /*10f0*/  R2UR UR6, R77 ;  /* 0x000000004d0672ca */ /* 0x000fd600000e0000 */
[----:B------:R-:W-:Y:S02]  /*1100*/  UISETP.NE.AND UP0, UPT, UR4, URZ, UPT ;  /* 0x000000ff0400728c */ /* 0x000fe4000bf05270 */
[----:B------:R-:W-:Y:S02]  /*1110*/  UISETP.NE.AND UP1, UPT, UR4, 0x1, UPT ;  /* 0x000000010400788c */ /* 0x000fe4000bf25270 */
[----:B------:R-:W-:Y:S02]  /*1120*/  UISETP.NE.AND UP2, UPT, UR6, URZ, UP0 ;  /* 0x000000ff0600728c */ /* 0x000fe40008745270 */
[----:B------:R-:W-:Y:S02]  /*1130*/  USEL UR4, URZ, 0x2, UP0 ;  /* 0x00000002ff047887 */ /* 0x000fe40008000000 */
[----:B------:R-:W-:Y:S02]  /*1140*/  USEL UR8, URZ, 0x1, UP2 ;  /* 0x00000001ff087887 */ /* 0x000fe40009000000 */
[----:B------:R-:W-:-:S02]  /*1150*/  UISETP.NE.AND UP2, UPT, UR6, URZ, UPT ;  /* 0x000000ff0600728c */ /* 0x000fc4000bf45270 */
[----:B------:R-:W-:Y:S02]  /*1160*/  USEL UR5, URZ, 0x4, UP1 ;  /* 0x00000004ff057887 */ /* 0x000fe40008800000 */
[----:B------:R-:W-:Y:S02]  /*1170*/  UISETP.NE.AND UP0, UPT, UR6, 0x1, UPT ;  /* 0x000000010600788c */ /* 0x000fe4000bf05270 */
[----:B------:R-:W-:Y:S02]  /*1180*/  USEL UR6, URZ, 0x8, UP1 ;  /* 0x00000008ff067887 */ /* 0x000fe40008800000 */
[----:B------:R-:W-:Y:S02]  /*1190*/  USEL UR7, UR5, 0x4, UP2 ;  /* 0x0000000405077887 */ /* 0x000fe40009000000 */
[----:B------:R-:W-:Y:S02]  /*11a0*/  USEL UR4, UR4, 0x2, UP0 ;  /* 0x0000000204047887 */ /* 0x000fe40008000000 */
[----:B------:R-:W-:-:S02]  /*11b0*/  USEL UR5, UR6, 0x8, UP0 ;  /* 0x0000000806057887 */ /* 0x000fc40008000000 */
[----:B------:R-:W-:-:S04]  /*11c0*/  UIADD3 UR4, UPT, UPT, UR4, UR7, UR8 ;  /* 0x0000000704047290 */ /* 0x000fc8000fffe008 */
[----:B------:R-:W-:-:S06]  /*11d0*/  UIADD3 UR4, UPT, UPT, UR4, UR5, URZ ;  /* 0x0000000504047290 */ /* 0x000fcc000fffe0ff */
[----:B------:R-:W-:-:S07]  /*11e0*/  IMAD.U32 R2, RZ, RZ, UR4 ;  /* 0x00000004ff027e24 */ /* 0x000fce000f8e00ff */
.L_x_17:
[----:B------:R-:W1:Y:S01]  /*11f0*/  S2UR UR36, SR_CTAID.Z ;  /* 0x00000000002479c3 */ /* 0x000e620000002700 */
[----:B------:R-:W-:Y:S01]  /*1200*/  UISETP.GE.AND UP0, UPT, UR21, 0x1, UPT ;  /* 0x000000011500788c */ /* 0x000fe2000bf06270 */
[----:B------:R-:W-:-:S08]  /*1210*/  UMOV UR33, 0x3 ;  /* 0x0000000300217882 */ /* 0x000fd00000000000 */
[----:B------:R-:W-:Y:S05]  /*1220*/  BRA.U !UP0, `(.L_x_18) ;  /* 0x0000000108d47547 */ /* 0x000fea000b800000 */
[----:B------:R-:W2:Y:S01]  /*1230*/  LDCU.128 UR12, c[0x0][0xb10] ;  /* 0x00016200ff0c77ac */ /* 0x000ea20008000c00 */
[----:B------:R-:W3:Y:S01]  /*1240*/  LDCU UR6, c[0x0][0x370] ;  /* 0x00006e00ff0677ac */ /* 0x000ee20008000800 */
[----:B------:R-:W4:Y:S01]  /*1250*/  LDCU UR5, c[0x0][0x374] ;  /* 0x00006e80ff0577ac */ /* 0x000f220008000800 */
[----:B------:R-:W1:Y:S01]  /*1260*/  LDCU UR30, c[0x0][0xb0c] ;  /* 0x00016180ff1e77ac */ /* 0x000e620008000800 */
[----:B------:R-:W1:Y:S01]  /*1270*/  LDCU UR4, c[0x0][0xb20] ;  /* 0x00016400ff0477ac */ /* 0x000e620008000800 */
[----:B------:R-:W1:Y:S01]  /*1280*/  LDCU.64 UR8, c[0x0][0xb28] ;  /* 0x00016500ff0877ac */ /* 0x000e620008000a00 */
[----:B--2---:R-:W-:Y:S02]  /*1290*/  UISETP.NE.AND UP0, UPT, UR14, 0x1, UPT ;  /* 0x000000010e00788c */ /* 0x004fe4000bf05270 */
[----:B----4-:R-:W-:Y:S02]  /*12a0*/  UIMAD.WIDE.U32 UR10, UR5, UR15, URZ ;  /* 0x0000000f050a72a5 */ /* 0x010fe4000f8e00ff */
[----:B---3--:R-:W-:-:S02]  /*12b0*/  UIMAD.WIDE.U32 UR22, UR6, UR12, URZ ;  /* 0x0000000c061672a5 */ /* 0x008fc4000f8e00ff */
[----:B-1----:R-:W-:Y:S02]  /*12c0*/  UISETP.NE.AND UP1, UPT, UR30, 0x1, UPT ;  /* 0x000000011e00788c */ /* 0x002fe4000bf25270 */
[----:B------:R-:W-:Y:S01]  /*12d0*/  UISETP.NE.AND UP2, UPT, UR21, 0x1, UPT ;  /* 0x000000011500788c */ /* 0x000fe2000bf45270 */
[----:B------:R-:W-:Y:S02]  /*12e0*/  UMOV UR10, UR11 ;  /* 0x0000000b000a7c82 */ /* 0x000fe40008000000 */
[----:B------:R-:W-:Y:S01]  /*12f0*/  UMOV UR22, UR23 ;  /* 0x0000001700167c82 */ /* 0x000fe20008000000 */
[----:B------:R-:W-:Y:S02]  /*1300*/  @UP0 USHF.R.U32.HI UR5, URZ, UR4, UR10 ;  /* 0x00000004ff050299 */ /* 0x000fe4000801160a */
[----:B------:R-:W-:Y:S02]  /*1310*/  UIMAD.WIDE.U32 UR24, UR20, UR15, URZ ;  /* 0x0000000f141872a5 */ /* 0x000fe4000f8e00ff */
[----:B------:R-:W-:-:S02]  /*1320*/  UIMAD.WIDE.U32 UR10, UR5, UR8, URZ ;  /* 0x00000008050a72a5 */ /* 0x000fc4000f8e00ff */
[----:B------:R-:W-:Y:S02]  /*1330*/  @UP1 USHF.R.U32.HI UR6, URZ, UR13, UR22 ;  /* 0x0000000dff061299 */ /* 0x000fe40008011616 */
[----:B------:R-:W-:Y:S02]  /*1340*/  UIMAD.WIDE.U32 UR18, UR16, UR12, URZ ;  /* 0x0000000c101272a5 */ /* 0x000fe4000f8e00ff */
[----:B------:R-:W-:Y:S01]  /*1350*/  UIMAD.WIDE.U32 UR22, UR6, UR8, URZ ;  /* 0x00000008061672a5 */ /* 0x000fe2000f8e00ff */
[----:B------:R-:W-:Y:S01]  /*1360*/  UMOV UR24, UR25 ;  /* 0x0000001900187c82 */ /* 0x000fe20008000000 */
[----:B------:R-:W-:Y:S01]  /*1370*/  UMOV UR10, UR11 ;  /* 0x0000000b000a7c82 */ /* 0x000fe20008000000 */
[----:B------:R-:W-:Y:S02]  /*1380*/  USHF.R.U32.HI UR24, URZ, UR4, UR24 ;  /* 0x00000004ff187299 */ /* 0x000fe40008011618 */
[----:B------:R-:W-:Y:S02]  /*1390*/  @UP2 USHF.R.U32.HI UR5, URZ, UR9, UR10 ;  /* 0x00000009ff052299 */ /* 0x000fe4000801160a */
[----:B------:R-:W-:Y:S01]  /*13a0*/  UMOV UR7, UR23 ;  /* 0x0000001700077c82 */ /* 0x000fe20008000000 */
[----:B------:R-:W-:Y:S01]  /*13b0*/  UMOV UR18, UR19 ;  /* 0x0000001300127c82 */ /* 0x000fe20008000000 */
[----:B------:R-:W-:-:S02]  /*13c0*/  @UP2 USHF.R.U32.HI UR6, URZ, UR9, UR7 ;  /* 0x00000009ff062299 */ /* 0x000fc40008011607 */
[----:B------:R-:W-:Y:S02]  /*13d0*/  USHF.R.U32.HI UR13, URZ, UR13, UR18 ;  /* 0x0000000dff0d7299 */ /* 0x000fe40008011612 */
[----:B------:R-:W-:Y:S02]  /*13e0*/  USEL UR4, UR20, UR24, !UP0 ;  /* 0x0000001814047287 */ /* 0x000fe4000c000000 */
[----:B------:R-:W-:Y:S02]  /*13f0*/  UIMAD UR7, UR5, UR21, URZ ;  /* 0x00000015050772a4 */ /* 0x000fe4000f8e02ff */
[----:B------:R-:W-:Y:S02]  /*1400*/  USEL UR5, UR16, UR13, !UP1 ;  /* 0x0000000d10057287 */ /* 0x000fe4000c800000 */
[----:B------:R-:W-:Y:S02]  /*1410*/  UIMAD UR12, UR6, UR21, URZ ;  /* 0x00000015060c72a4 */ /* 0x000fe4000f8e02ff */
[----:B------:R-:W-:-:S02]  /*1420*/  UISETP.GE.AND UP0, UPT, UR4, UR7, UPT ;  /* 0x000000070400728c */ /* 0x000fc4000bf06270 */
[----:B------:R-:W-:Y:S02]  /*1430*/  UIMAD.WIDE.U32 UR10, UR4, UR8, URZ ;  /* 0x00000008040a72a5 */ /* 0x000fe4000f8e00ff */
[----:B------:R-:W-:Y:S02]  /*1440*/  UISETP.GE.OR UP0, UPT, UR5, UR12, UP0 ;  /* 0x0000000c0500728c */ /* 0x000fe40008706670 */
[----:B------:R-:W-:Y:S02]  /*1450*/  UIMAD.WIDE.U32 UR12, UR5, UR8, URZ ;  /* 0x00000008050c72a5 */ /* 0x000fe4000f8e00ff */
[----:B------:R-:W-:Y:S01]  /*1460*/  UIADD3 UR10, UPT, UPT, -UR4, URZ, URZ ;  /* 0x000000ff040a7290 */ /* 0x000fe2000fffe1ff */
[----:B------:R-:W-:Y:S01]  /*1470*/  UMOV UR8, UR11 ;  /* 0x0000000b00087c82 */ /* 0x000fe20008000000 */
[----:B------:R-:W-:Y:S02]  /*1480*/  UIADD3 UR11, UPT, UPT, -UR5, URZ, URZ ;  /* 0x000000ff050b7290 */ /* 0x000fe4000fffe1ff */
[----:B------:R-:W-:-:S03]  /*1490*/  USHF.R.U32.HI UR8, URZ, UR9, UR8 ;  /* 0x00000009ff087299 */ /* 0x000fc60008011608 */
[----:B------:R-:W-:Y:S01]  /*14a0*/  @!UP0 UMOV UR7, UR13 ;  /* 0x0000000d00078c82 */ /* 0x000fe20008000000 */
[----:B------:R-:W-:Y:S02]  /*14b0*/  UIMAD UR20, UR14, UR10, UR20 ;  /* 0x0000000a0e1472a4 */ /* 0x000fe4000f8e0214 */
[----:B------:R-:W-:Y:S02]  /*14c0*/  USEL UR8, UR4, UR8, !UP2 ;  /* 0x0000000804087287 */ /* 0x000fe4000d000000 */
[----:B------:R-:W-:Y:S02]  /*14d0*/  @!UP0 USHF.R.U32.HI UR7, URZ, UR9, UR7 ;  /* 0x00000009ff078299 */ /* 0x000fe40008011607 */
[----:B------:R-:W-:Y:S02]  /*14e0*/  UIADD3 UR9, UPT, UPT, -UR8, URZ, URZ ;  /* 0x000000ff08097290 */ /* 0x000fe4000fffe1ff */
[----:B------:R-:W-:Y:S02]  /*14f0*/  @!UP0 USEL UR7, UR5, UR7, !UP2 ;  /* 0x0000000705078287 */ /* 0x000fe4000d000000 */
[----:B------:R-:W-:-:S02]  /*1500*/  UIMAD UR9, UR21, UR9, UR4 ;  /* 0x00000009150972a4 */ /* 0x000fc4000f8e0204 */
[----:B------:R-:W-:Y:S02]  /*1510*/  @!UP0 UIADD3 UR8, UPT, UPT, UR8, -UR7, URZ ;  /* 0x8000000708088290 */ /* 0x000fe4000fffe0ff */
[----:B------:R-:W-:Y:S02]  /*1520*/  @!UP0 UIMAD UR6, UR9, UR6, UR7 ;  /* 0x00000006090682a4 */ /* 0x000fe4000f8e0207 */
[----:B------:R-:W-:Y:S02]  /*1530*/  @!UP0 UIMAD UR4, UR8, UR21, UR5 ;  /* 0x00000015080482a4 */ /* 0x000fe4000f8e0205 */
[----:B------:R-:W-:Y:S02]  /*1540*/  UIMAD UR16, UR30, UR11, UR16 ;  /* 0x0000000b1e1072a4 */ /* 0x000fe4000f8e0210 */
[----:B------:R-:W-:Y:S01]  /*1550*/  UIMAD UR20, UR4, UR14, UR20 ;  /* 0x0000000e041472a4 */ /* 0x000fe2000f8e0214 */
[----:B------:R-:W-:Y:S02]  /*1560*/  @!UP0 UMOV UR5, UR6 ;  /* 0x0000000600058c82 */ /* 0x000fe40008000000 */
[----:B------:R-:W-:-:S12]  /*1570*/  UIMAD UR16, UR5, UR30, UR16 ;  /* 0x0000001e051072a4 */ /* 0x000fd8000f8e0210 */
.L_x_18:
[----:B------:R-:W-:Y:S02]  /*1580*/  UISETP.NE.AND UP1, UPT, UR31, 0x1, UPT ;  /* 0x000000011f00788c */ /* 0x000fe4000bf25270 */
[----:B------:R-:W-:Y:S02]  /*1590*/  ULOP3.LUT UR24, UR27, 0xffff, URZ, 0xc0, !UPT ;  /* 0x0000ffff1b187892 */ /* 0x000fe4000f8ec0ff */
[----:B------:R-:W-:Y:S02]  /*15a0*/  ULOP3.LUT UR21, UR26, 0xffff, URZ, 0xc0, !UPT ;  /* 0x0000ffff1a157892 */ /* 0x000fe4000f8ec0ff */
[----:B------:R-:W-:Y:S02]  /*15b0*/  UISETP.NE.AND UP0, UPT, UR17, 0x2, UPT ;  /* 0x000000021100788c */ /* 0x000fe4000bf05270 */
[----:B------:R-:W-:Y:S02]  /*15c0*/  ULOP3.LUT UR28, UR28, 0x800, URZ, 0xc0, !UPT ;  /* 0x000008001c1c7892 */ /* 0x000fe4000f8ec0ff */
[----:B------:R-:W-:-:S02]  /*15d0*/  ULOP3.LUT UR27, UR29, 0x2000, URZ, 0xc0, !UPT ;  /* 0x000020001d1b7892 */ /* 0x000fc4000f8ec0ff */
[----:B------:R-:W-:Y:S02]  /*15e0*/  USHF.L.U32 UR24, UR34, UR24, URZ ;  /* 0x0000001822187299 */ /* 0x000fe400080006ff */
[----:B------:R-:W-:Y:S01]  /*15f0*/  USHF.L.U32 UR21, UR33, UR21, URZ ;  /* 0x0000001521157299 */ /* 0x000fe200080006ff */
[----:B------:R-:W-:Y:S11]  /*1600*/  BRA.U UP1, `(.L_x_19) ;  /* 0x0000000101447547 */ /* 0x000ff6000b800000 */
[----:B------:R-:W2:Y:S01]  /*1610*/  LDCU.128 UR8, c[0x0][0xb10] ;  /* 0x00016200ff0877ac */ /* 0x000ea20008000c00 */
[----:B------:R-:W3:Y:S01]  /*1620*/  LDCU UR12, c[0x0][0xb0c] ;  /* 0x00016180ff0c77ac */ /* 0x000ee20008000800 */
[----:B------:R-:W4:Y:S01]  /*1630*/  LDCU UR13, c[0x0][0xb20] ;  /* 0x00016400ff0d77ac */ /* 0x000f220008000800 */
[----:B--2---:R-:W-:Y:S02]  /*1640*/  UIMAD.WIDE.U32 UR6, UR16, UR8, URZ ;  /* 0x00000008100672a5 */ /* 0x004fe4000f8e00ff */
[----:B------:R-:W-:Y:S02]  /*1650*/  UIMAD.WIDE.U32 UR4, UR20, UR11, URZ ;  /* 0x0000000b140472a5 */ /* 0x000fe4000f8e00ff */
[----:B---3--:R-:W-:Y:S02]  /*1660*/  UISETP.NE.AND UP2, UPT, UR12, 0x1, UPT ;  /* 0x000000010c00788c */ /* 0x008fe4000bf45270 */
[----:B------:R-:W-:Y:S01]  /*1670*/  UISETP.NE.AND UP1, UPT, UR10, 0x1, UPT ;  /* 0x000000010a00788c */ /* 0x000fe2000bf25270 */
[----:B------:R-:W-:-:S02]  /*1680*/  UMOV UR6, UR7 ;  /* 0x0000000700067c82 */ /* 0x000fc40008000000 */
[----:B------:R-:W-:Y:S01]  /*1690*/  UMOV UR4, UR5 ;  /* 0x0000000500047c82 */ /* 0x000fe20008000000 */
[----:B------:R-:W-:Y:S02]  /*16a0*/  USHF.R.U32.HI UR9, URZ, UR9, UR6 ;  /* 0x00000009ff097299 */ /* 0x000fe40008011606 */
[----:B----4-:R-:W-:Y:S02]  /*16b0*/  USHF.R.U32.HI UR4, URZ, UR13, UR4 ;  /* 0x0000000dff047299 */ /* 0x010fe40008011604 */
[----:B------:R-:W-:Y:S02]  /*16c0*/  USEL UR5, UR16, UR9, !UP2 ;  /* 0x0000000910057287 */ /* 0x000fe4000d000000 */
[----:B------:R-:W-:-:S04]  /*16d0*/  USEL UR4, UR20, UR4, !UP1 ;  /* 0x0000000414047287 */ /* 0x000fc8000c800000 */
[----:B------:R-:W-:Y:S02]  /*16e0*/  UIADD3 UR6, UPT, UPT, UR5, -UR4, URZ ;  /* 0x8000000405067290 */ /* 0x000fe4000fffe0ff */
[----:B------:R-:W-:Y:S02]  /*16f0*/  UIADD3 UR4, UPT, UPT, -UR5, UR4, URZ ;  /* 0x0000000405047290 */ /* 0x000fe4000fffe1ff */
[----:B------:R-:W-:Y:S02]  /*1700*/  UIMAD UR20, UR6, UR10, UR20 ;  /* 0x0000000a061472a4 */ /* 0x000fe4000f8e0214 */
[----:B------:R-:W-:-:S12]  /*1710*/  UIMAD UR16, UR4, UR12, UR16 ;  /* 0x0000000c041072a4 */ /* 0x000fd8000f8e0210 */
.L_x_19:
[----:B------:R-:W-:Y:S05]  /*1720*/  BRA.U !UP5, `(.L_x_20) ;  /* 0x000000010d0c7547 */ /* 0x000fea000b800000 */
[----:B------:R-:W-:Y:S01]  /*1730*/  UCGABAR_WAIT ;  /* 0x0000000000007dc7 */ /* 0x000fe20008000000 */
[----:B------:R-:W-:Y:S01]  /*1740*/  CCTL.IVALL ;  /* 0x00000000ff00798f */ /* 0x000fe20002000000 */
[----:B------:R-:W-:Y:S05]  /*1750*/  BRA `(.L_x_21) ;  /* 0x0000000000047947 */ /* 0x000fea0003800000 */
.L_x_20:
[----:B------:R-:W-:Y:S06]  /*1760*/  BAR.SYNC.DEFER_BLOCKING 0x0 ;  /* 0x0000000000007b1d */ /* 0x000fec0000010000 */
.L_x_21:
[----:B------:R-:W-:Y:S05]  /*1770*/  BRA.U UP0, `(.L_x_22) ;  /* 0x0000001100b07547 */ /* 0x000fea000b800000 */
[----:B------:R-:W2:Y:S01]  /*1780*/  LDCU UR6, c[0x0][0x38c] ;  /* 0x00007180ff0677ac */ /* 0x000ea20008000800 */
[----:B------:R-:W-:Y:S01]  /*1790*/  PLOP3.LUT P1, PT, PT, PT, UP3, 0x80, 0x8 ;  /* 0x000000000008781c */ /* 0x000fe20003f2f038 */
[----:B------:R-:W-:Y:S01]  /*17a0*/  IMAD.MOV.U32 R12, RZ, RZ, 0x1 ;  /* 0x00000001ff0c7424 */ /* 0x000fe200078e00ff */
[----:B------:R-:W-:Y:S01]  /*17b0*/  ISETP.EQ.OR P2, PT, R0, RZ, P3 ;  /* 0x000000ff0000720c */ /* 0x000fe20001f42670 */
[----:B------:R-:W-:Y:S01]  /*17c0*/  UISETP.NE.AND UP1, UPT, UR17, URZ, UPT ;  /* 0x000000ff1100728c */ /* 0x000fe2000bf25270 */
[----:B------:R-:W-:Y:S02]  /*17d0*/  PLOP3.LUT P1, PT, P1, PT, PT, 0x8, 0x80 ;  /* 0x000000000080781c */ /* 0x000fe40000f2e170 */
[----:B------:R-:W-:Y:S01]  /*17e0*/  CS2R R10, SRZ ;  /* 0x00000000000a7805 */ /* 0x000fe2000001ff00 */
[----:B------:R-:W-:Y:S01]  /*17f0*/  IMAD.MOV.U32 R9, RZ, RZ, RZ ;  /* 0x000000ffff097224 */ /* 0x000fe200078e00ff */
[----:B------:R-:W3:Y:S01]  /*1800*/  LDCU UR40, c[0x0][0x370] ;  /* 0x00006e00ff2877ac */ /* 0x000ee20008000800 */
[----:B------:R-:W-:Y:S01]  /*1810*/  IMAD.MOV.U32 R8, RZ, RZ, 0x1 ;  /* 0x00000001ff087424 */ /* 0x000fe200078e00ff */
[----:B------:R-:W-:Y:S01]  /*1820*/  USEL UR26, UR46, 0x2, UP1 ;  /* 0x000000022e1a7887 */ /* 0x000fe20008800000 */
[----:B------:R-:W4:Y:S01]  /*1830*/  LDCU.64 UR30, c[0x0][0x348] ;  /* 0x00006900ff1e77ac */ /* 0x000f220008000a00 */
[----:B--2---:R-:W-:-:S02]  /*1840*/  UIADD3 UR5, UPT, UPT, UR6, 0x3f, URZ ;  /* 0x0000003f06057890 */ /* 0x004fc4000fffe0ff */
[----:B------:R-:W-:Y:S02]  /*1850*/  UIADD3 UR48, UPT, UPT, UR6, 0x7e, URZ ;  /* 0x0000007e06307890 */ /* 0x000fe4000fffe0ff */
[----:B------:R-:W-:Y:S01]  /*1860*/  USHF.R.S32.HI UR4, URZ, 0x1f, UR5 ;  /* 0x0000001fff047899 */ /* 0x000fe20008011405 */
[----:B------:R-:W2:Y:S03]  /*1870*/  LDCU UR39, c[0x0][0x374] ;  /* 0x00006e80ff2777ac */ /* 0x000ea60008000800 */
[----:B------:R-:W-:Y:S02]  /*1880*/  ULEA.HI UR4, UR4, UR5, URZ, 0x6 ;  /* 0x0000000504047291 */ /* 0x000fe4000f8f30ff */
[----:B------:R-:W-:Y:S02]  /*1890*/  USHF.L.U32 UR5, UR32, 0x5, URZ ;  /* 0x0000000520057899 */ /* 0x000fe400080006ff */
[----:B------:R-:W-:-:S02]  /*18a0*/  USHF.R.S32.HI UR43, URZ, 0x6, UR4 ;  /* 0x00000006ff2b7899 */ /* 0x000fc40008011404 */
[----:B------:R-:W-:Y:S02]  /*18b0*/  UIADD3 UR4, UPT, UPT, UR6, -0x1, URZ ;  /* 0xffffffff06047890 */ /* 0x000fe4000fffe0ff */
[----:B------:R-:W-:Y:S02]  /*18c0*/  UISETP.LT.U32.AND UP0, UPT, UR43, 0x3, UPT ;  /* 0x000000032b00788c */ /* 0x000fe4000bf01070 */
[----:B------:R-:W-:Y:S02]  /*18d0*/  UISETP.GE.U32.AND UP2, UPT, UR4, -0x7f, UPT ;  /* 0xffffff810400788c */ /* 0x000fe4000bf46070 */
[----:B------:R-:W-:Y:S02]  /*18e0*/  USEL UR41, UR43, 0x3, UP0 ;  /* 0x000000032b297887 */ /* 0x000fe40008000000 */
[----:B------:R-:W-:Y:S02]  /*18f0*/  ULOP3.LUT UR44, UR5, 0x20, URZ, 0xe2, !UPT ;  /* 0x00000020052c7892 */ /* 0x000fe4000f8ee2ff */
[----:B------:R-:W-:-:S02]  /*1900*/  UIADD3 UR25, UPT, UPT, UR41, -0x1, URZ ;  /* 0xffffffff29197890 */ /* 0x000fc4000fffe0ff */
[----:B------:R-:W-:Y:S01]  /*1910*/  UIADD3 UR46, UPT, UPT, UR43, -UR41, URZ ;  /* 0x800000292b2e7290 */ /* 0x000fe2000fffe0ff */
[----:B------:R-:W-:Y:S02]  /*1920*/  UMOV UR5, URZ ;  /* 0x000000ff00057c82 */ /* 0x000fe40008000000 */
[----:B------:R-:W-:-:S04]  /*1930*/  @UP2 UIADD3 UR25, UPT, UPT, UR41, URZ, URZ ;  /* 0x000000ff29192290 */ /* 0x000fc8000fffe0ff */
[----:B--234-:R-:W-:-:S12]  /*1940*/  UIADD3 UR25, UPT, UPT, UR25, 0x1, URZ ;  /* 0x0000000119197890 */ /* 0x01cfd8000fffe0ff */
.L_x_42:
[----:B------:R-:W-:Y:S01]  /*1950*/  UISETP.NE.AND UP0, UPT, UR45, URZ, UPT ;  /* 0x000000ff2d00728c */ /* 0x000fe2000bf05270 */
[----:B------:R-:W2:Y:S08]  /*1960*/  S2UR UR45, SR_CgaCtaId ;  /* 0x00000000002d79c3 */ /* 0x000eb00000008800 */
[----:B------:R-:W-:Y:S05]  /*1970*/  BRA.U UP0, `(.L_x_23) ;  /* 0x0000000100347547 */ /* 0x000fea000b800000 */
[----:B------:R-:W3:Y:S01]  /*1980*/  S2R R0, SR_CgaCtaId ;  /* 0x0000000000007919 */ /* 0x000ee20000008800 */
[----:B------:R-:W-:-:S04]  /*1990*/  MOV R2, 0x400 ;  /* 0x0000040000027802 */ /* 0x000fc80000000f00 */
[----:B---3--:R-:W-:Y:S02]  /*19a0*/  LEA R0, R0, R2, 0x18 ;  /* 0x0000000200007211 */ /* 0x008fe400078ec0ff */
[----:B------:R-:W-:-:S03]  /*19b0*/  SHF.L.U32 R2, R8, 0x1f, RZ ;  /* 0x0000001f08027819 */ /* 0x000fc600000006ff */
[----:B------:R-:W-:-:S04]  /*19c0*/  IMAD R0, R9, 0x8, R0 ;  /* 0x0000000809007824 */ /* 0x000fc800078e0200 */
[----:B------:R-:W3:Y:S02]  /*19d0*/  SYNCS.PHASECHK.TRANS64.TRYWAIT P0, [R0+URZ+0xf0], R2 ;  /* 0x0000f002000075a7 */ /* 0x000ee400080011ff */
[----:B---3--:R-:W-:Y:S05]  /*19e0*/  @!P0 BRA `(.L_x_24) ;  /* 0x0000007c00588947 */ /* 0x008fea0003800000 */
.L_x_131:
[----:B------:R-:W-:Y:S01]  /*19f0*/  VIADD R9, R9, 0x1 ;  /* 0x0000000109097836 */ /* 0x000fe20000000000 */
[----:B------:R3:W-:Y:S04]  /*1a00*/  SYNCS.ARRIVE.TRANS64.A1T0 RZ, [R0+URZ+0xe0], RZ ;  /* 0x0000e0ff00ff79a7 */ /* 0x0007e800081000ff */
[----:B------:R-:W-:-:S04]  /*1a10*/  ISETP.NE.AND P0, PT, R9, 0x2, PT ;  /* 0x000000020900780c */ /* 0x000fc80003f05270 */
[----:B------:R-:W-:Y:S02]  /*1a20*/  SEL R9, R9, RZ, P0 ;  /* 0x000000ff09097207 */ /* 0x000fe40000000000 */
[----:B---3--:R-:W-:-:S04]  /*1a30*/  SEL R0, RZ, 0x1, P0 ;  /* 0x00000001ff007807 */ /* 0x008fc80000000000 */
[----:B------:R-:W-:-:S07]  /*1a40*/  LOP3.LUT R8, R8, R0, RZ, 0x3c, !PT ;  /* 0x0000000008087212 */ /* 0x000fce00078e3cff */
.L_x_23:
[----:B------:R-:W-:Y:S01]  /*1a50*/  UMOV UR6, 0x400 ;  /* 0x0000040000067882 */ /* 0x000fe20000000000 */
[----:B------:R-:W-:Y:S01]  /*1a60*/  SHF.L.U32 R0, R12, 0x1f, RZ ;  /* 0x0000001f0c007819 */ /* 0x000fe200000006ff */
[----:B--2---:R-:W-:Y:S02]  /*1a70*/  ULEA UR6, UR45, UR6, 0x18 ;  /* 0x000000062d067291 */ /* 0x004fe4000f8ec0ff */
[----:B------:R-:W-:Y:S02]  /*1a80*/  UISETP.GE.U32.AND UP0, UPT, UR48, 0x7f, UPT ;  /* 0x0000007f3000788c */ /* 0x000fe4000bf06070 */
[----:B------:R-:W-:Y:S02]  /*1a90*/  ULEA UR4, UR5, UR6, 0x3 ;  /* 0x0000000605047291 */ /* 0x000fe4000f8e18ff */
[----:B------:R-:W-:Y:S02]  /*1aa0*/  ULEA UR11, UR20, UR47, 0x1 ;  /* 0x0000002f140b7291 */ /* 0x000fe4000f8e08ff */
[----:B------:R-:W-:-:S02]  /*1ab0*/  ULEA UR35, UR16, UR44, 0x6 ;  /* 0x0000002c10237291 */ /* 0x000fc4000f8e30ff */
[----:B------:R-:W-:Y:S01]  /*1ac0*/  USHF.L.U32 UR11, UR11, 0x7, URZ ;  /* 0x000000070b0b7899 */ /* 0x000fe200080006ff */
[----:B------:R-:W-:Y:S02]  /*1ad0*/  UMOV UR13, URZ ;  /* 0x000000ff000d7c82 */ /* 0x000fe40008000000 */
[----:B------:R2:W3:Y:S01]  /*1ae0*/  SYNCS.PHASECHK.TRANS64.TRYWAIT P0, [UR4+0x18], R0 ;  /* 0x00001800ff0075a7 */ /* 0x0004e20008001104 */
[----:B------:R-:W-:Y:S08]  /*1af0*/  BRA.U !UP0, `(.L_x_25) ;  /* 0x0000000108c07547 */ /* 0x000ff0000b800000 */
[----:B------:R-:W-:Y:S01]  /*1b00*/  UMOV UR7, URZ ;  /* 0x000000ff00077c82 */ /* 0x000fe20008000000 */
[----:B------:R-:W-:-:S05]  /*1b10*/  UMOV UR4, UR5 ;  /* 0x0000000500047c82 */ /* 0x000fca0008000000 */
.L_x_31:
[----:B------:R-:W-:Y:S01]  /*1b20*/  ULEA UR33, UR4, UR6, 0x3 ;  /* 0x0000000604217291 */ /* 0x000fe2000f8e18ff */
[----:B------:R-:W-:Y:S01]  /*1b30*/  @!P3 MOV R2, 0x5000 ;  /* 0x000050000002b802 */ /* 0x000fe20000000f00 */
[----:B-1-3--:R-:W-:Y:S10]  /*1b40*/  @P0 BRA `(.L_x_26) ;  /* 0x00000000000c0947 */ /* 0x00aff40003800000 */
[----:B------:R-:W-:-:S04]  /*1b50*/  SHF.L.U32 R3, R12, 0x1f, RZ ;  /* 0x0000001f0c037819 */ /* 0x000fc800000006ff */
[----:B------:R-:W3:Y:S02]  /*1b60*/  SYNCS.PHASECHK.TRANS64.TRYWAIT P0, [UR33+0x18], R3 ;  /* 0x00001803ff0075a7 */ /* 0x000ee40008001121 */
[----:B---3--:R-:W-:Y:S05]  /*1b70*/  @!P0 BRA `(.L_x_27) ;  /* 0x0000007c00088947 */ /* 0x008fea0003800000 */
.L_x_26:
[----:B------:R3:W-:Y:S01]  /*1b80*/  @!P3 SYNCS.ARRIVE.TRANS64 RZ, [UR33], R2 ;  /* 0x00000002ffffb9a7 */ /* 0x0007e20008000021 */
[----:B------:R-:W-:-:S04]  /*1b90*/  ULOP3.LUT UR5, UR26, 0x2, URZ, 0xfc, !UPT ;  /* 0x000000021a057892 */ /* 0x000fc8000f8efcff */
[----:B------:R-:W-:-:S09]  /*1ba0*/  UISETP.NE.AND UP0, UPT, UR5, 0x2, UPT ;  /* 0x000000020500788c */ /* 0x000fd2000bf05270 */
[----:B------:R-:W-:Y:S05]  /*1bb0*/  BRA.U UP0, `(.L_x_28) ;  /* 0x0000000100047547 */ /* 0x000fea000b800000 */
[----:B-1----:R-:W-:Y:S05]  /*1bc0*/  BPT.TRAP 0x1 ;  /* 0x000000040000795c */ /* 0x002fea0000300000 */
.L_x_28:
[----:B------:R-:W-:Y:S04]  /*1bd0*/  BSSY.RECONVERGENT B0, `(.L_x_29) ;  /* 0x0000003000007945 */ /* 0x000fe80003800200 */
[----:B------:R-:W-:Y:S05]  /*1be0*/  @P2 BRA `(.L_x_30) ;  /* 0x0000000000042947 */ /* 0x000fea0003800000 */
[----:B-1----:R-:W-:Y:S05]  /*1bf0*/  BPT.TRAP 0x1 ;  /* 0x000000040000795c */ /* 0x002fea0000300000 */
.L_x_30:
[----:B-1----:R-:W-:Y:S05]  /*1c00*/  BSYNC.RECONVERGENT B0 ;  /* 0x0000000000007941 */ /* 0x002fea0003800200 */
.L_x_29:
[----:B------:R-:W-:Y:S02]  /*1c10*/  UIADD3 UR5, UPT, UPT, UR4, 0x1, URZ ;  /* 0x0000000104057890 */ /* 0x000fe4000fffe0ff */
[----:B------:R-:W-:Y:S02]  /*1c20*/  USHF.L.U32 UR34, UR7, 0x6, URZ ;  /* 0x0000000607227899 */ /* 0x000fe400080006ff */
[----:B------:R-:W-:Y:S02]  /*1c30*/  UISETP.NE.AND UP0, UPT, UR5, 0x3, UPT ;  /* 0x000000030500788c */ /* 0x000fe4000bf05270 */
[----:B------:R-:W-:Y:S02]  /*1c40*/  UIADD3 UR7, UPT, UPT, UR7, 0x1, URZ ;  /* 0x0000000107077890 */ /* 0x000fe4000fffe0ff */
[----:B------:R-:W-:Y:S02]  /*1c50*/  USEL UR9, URZ, 0x1, UP0 ;  /* 0x00000001ff097887 */ /* 0x000fe40008000000 */
[----:B------:R-:W-:-:S02]  /*1c60*/  USEL UR5, UR5, URZ, UP0 ;  /* 0x000000ff05057287 */ /* 0x000fc40008000000 */
[----:B------:R-:W-:Y:S02]  /*1c70*/  UIADD3 UR14, UP0, UPT, UR30, 0x180, URZ ;  /* 0x000001801e0e7890 */ /* 0x000fe4000ff1e0ff */
[----:B------:R-:W-:Y:S01]  /*1c80*/  ULEA UR8, UR5, UR6, 0x3 ;  /* 0x0000000605087291 */ /* 0x000fe2000f8e18ff */
[----:B------:R-:W-:Y:S01]  /*1c90*/  LOP3.LUT R12, R12, UR9, RZ, 0x3c, !PT ;  /* 0x000000090c0c7c12 */ /* 0x000fe2000f8e3cff */
[----:B------:R-:W-:Y:S02]  /*1ca0*/  ULEA UR32, UR4, UR28, 0xc ;  /* 0x0000001c04207291 */ /* 0x000fe4000f8e60ff */
[----:B------:R-:W-:Y:S01]  /*1cb0*/  UIADD3 UR16, UP1, UPT, UR30, 0x80, URZ ;  /* 0x000000801e107890 */ /* 0x000fe2000ff3e0ff */
[----:B--2---:R-:W-:Y:S01]  /*1cc0*/  SHF.L.U32 R0, R12, 0x1f, RZ ;  /* 0x0000001f0c007819 */ /* 0x004fe200000006ff */
[----:B------:R-:W-:Y:S02]  /*1cd0*/  UIADD3.X UR15, UPT, UPT, URZ, UR31, URZ, UP0, !UPT ;  /* 0x0000001fff0f7290 */ /* 0x000fe400087fe4ff */
[----:B------:R-:W-:Y:S01]  /*1ce0*/  UISETP.NE.AND UP0, UPT, UR7, UR25, UPT ;  /* 0x000000190700728c */ /* 0x000fe2000bf05270 */
[----:B------:R4:W1:Y:S01]  /*1cf0*/  SYNCS.PHASECHK.TRANS64.TRYWAIT P0, [UR8+0x18], R0 ;  /* 0x00001800ff0075a7 */ /* 0x0008620008001108 */
[----:B------:R-:W-:-:S02]  /*1d00*/  ULEA UR8, UR4, UR27, 0xe ;  /* 0x0000001b04087291 */ /* 0x000fc4000f8e70ff */
[----:B------:R-:W-:Y:S02]  /*1d10*/  UIADD3.X UR17, UPT, UPT, URZ, UR31, URZ, UP1, !UPT ;  /* 0x0000001fff117290 */ /* 0x000fe40008ffe4ff */
[----:B------:R-:W-:Y:S02]  /*1d20*/  UIADD3 UR32, UPT, UPT, UR6, 0x6400, UR32 ;  /* 0x0000640006207890 */ /* 0x000fe4000fffe020 */
[----:B------:R-:W-:Y:S02]  /*1d30*/  UPRMT UR13, URZ, 0x5410, UR24 ;  /* 0x00005410ff0d7896 */ /* 0x000fe40008000018 */
[----:B------:R-:W-:Y:S02]  /*1d40*/  UIADD3 UR8, UPT, UPT, UR6, 0x9400, UR8 ;  /* 0x0000940006087890 */ /* 0x000fe4000fffe008 */
[----:B------:R-:W-:Y:S01]  /*1d50*/  UPRMT UR4, URZ, 0x5410, UR21 ;  /* 0x00005410ff047896 */ /* 0x000fe20008000015 */
[----:B------:R-:W-:Y:S01]  /*1d60*/  UMOV UR18, 0x0 ;  /* 0x0000000000127882 */ /* 0x000fe20000000000 */
[----:B------:R-:W-:Y:S01]  /*1d70*/  UMOV UR19, 0x10000000 ;  /* 0x1000000000137882 */ /* 0x000fe20000000000 */
[----:B------:R-:W-:Y:S01]  /*1d80*/  UMOV UR12, UR36 ;  /* 0x00000024000c7c82 */ /* 0x000fe20008000000 */
[----:B------:R-:W-:Y:S01]  /*1d90*/  UMOV UR9, UR33 ;  /* 0x0000002100097c82 */ /* 0x000fe20008000000 */
[----:B------:R-:W-:Y:S01]  /*1da0*/  UMOV UR10, UR34 ;  /* 0x00000022000a7c82 */ /* 0x000fe20008000000 */
[----:B------:R2:W-:Y:S03]  /*1db0*/  UTMALDG.3D.MULTICAST [UR32], [UR16], UR13, desc[UR18] ;  /* 0x00001220100073b4 */ /* 0x0005e6000801180d */
[----:B------:R3:W-:Y:S01]  /*1dc0*/  UTMALDG.3D.MULTICAST [UR8], [UR14], UR4, desc[UR18] ;  /* 0x000012080e0073b4 */ /* 0x0007e20008011804 */
[----:B--2---:R-:W-:Y:S01]  /*1dd0*/  UMOV UR13, UR25 ;  /* 0x00000019000d7c82 */ /* 0x004fe20008000000 */
[----:B---3--:R-:W-:Y:S01]  /*1de0*/  UMOV UR4, UR5 ;  /* 0x0000000500047c82 */ /* 0x008fe20008000000 */
[----:B----4-:R-:W-:Y:S05]  /*1df0*/  BRA.U UP0, `(.L_x_31) ;  /* 0xfffffffd00487547 */ /* 0x010fea000b83ffff */
.L_x_25:
[----:B------:R-:W-:Y:S01]  /*1e00*/  ULEA UR4, UR5, UR6, 0x3 ;  /* 0x0000000605047291 */ /* 0x000fe2000f8e18ff */
[----:B--2---:R-:W-:Y:S01]  /*1e10*/  SHF.L.U32 R0, R12, 0x1f, RZ ;  /* 0x0000001f0c007819 */ /* 0x004fe200000006ff */
[----:B------:R-:W-:Y:S01]  /*1e20*/  @!P1 SYNCS.ARRIVE.TRANS64.A1T0 RZ, [UR6+0x78], RZ ;  /* 0x000078ffffff99a7 */ /* 0x000fe20008100006 */
[----:B------:R-:W-:-:S06]  /*1e30*/  UISETP.GT.AND UP0, UPT, UR43, UR41, UPT ;  /* 0x000000292b00728c */ /* 0x000fcc000bf04270 */
[----:B-1-3--:R1:W2:Y:S03]  /*1e40*/  SYNCS.PHASECHK.TRANS64.TRYWAIT P0, [UR4+0x18], R0 ;  /* 0x00001800ff0075a7 */ /* 0x00a2a60008001104 */
[----:B------:R-:W-:Y:S05]  /*1e50*/  BRA.U !UP0, `(.L_x_32) ;  /* 0x0000000108c47547 */ /* 0x000fea000b800000 */
[----:B------:R-:W-:Y:S01]  /*1e60*/  UIADD3 UR29, UPT, UPT, UR46, UR13, URZ ;  /* 0x0000000d2e1d7290 */ /* 0x000fe2000fffe0ff */
[----:B------:R-:W-:-:S11]  /*1e70*/  UMOV UR4, UR5 ;  /* 0x0000000500047c82 */ /* 0x000fd60008000000 */
.L_x_38:
[----:B------:R-:W-:Y:S01]  /*1e80*/  ULEA UR17, UR4, UR6, 0x3 ;  /* 0x0000000604117291 */ /* 0x000fe2000f8e18ff */
[----:B--2---:R-:W-:Y:S01]  /*1e90*/  @!P3 MOV R2, 0x5000 ;  /* 0x000050000002b802 */ /* 0x004fe20000000f00 */
[----:B--2-4-:R-:W-:Y:S10]  /*1ea0*/  @P0 BRA `(.L_x_33) ;  /* 0x00000000000c0947 */ /* 0x014ff40003800000 */
[----:B------:R-:W-:-:S04]  /*1eb0*/  SHF.L.U32 R3, R12, 0x1f, RZ ;  /* 0x0000001f0c037819 */ /* 0x000fc800000006ff */
[----:B------:R-:W2:Y:S02]  /*1ec0*/  SYNCS.PHASECHK.TRANS64.TRYWAIT P0, [UR17+0x18], R3 ;  /* 0x00001803ff0075a7 */ /* 0x000ea40008001111 */
[----:B--2---:R-:W-:Y:S05]  /*1ed0*/  @!P0 BRA `(.L_x_34) ;  /* 0x0000007800488947 */ /* 0x004fea0003800000 */
.L_x_33:
[----:B------:R2:W-:Y:S01]  /*1ee0*/  @!P3 SYNCS.ARRIVE.TRANS64 RZ, [UR17], R2 ;  /* 0x00000002ffffb9a7 */ /* 0x0005e20008000011 */
[----:B------:R-:W-:-:S04]  /*1ef0*/  ULOP3.LUT UR5, UR26, 0x2, URZ, 0xfc, !UPT ;  /* 0x000000021a057892 */ /* 0x000fc8000f8efcff */
[----:B------:R-:W-:-:S09]  /*1f00*/  UISETP.NE.AND UP0, UPT, UR5, 0x2, UPT ;  /* 0x000000020500788c */ /* 0x000fd2000bf05270 */
[----:B------:R-:W-:Y:S05]  /*1f10*/  BRA.U UP0, `(.L_x_35) ;  /* 0x0000000100047547 */ /* 0x000fea000b800000 */
[----:B------:R-:W-:Y:S05]  /*1f20*/  BPT.TRAP 0x1 ;  /* 0x000000040000795c */ /* 0x000fea0000300000 */
.L_x_35:
[----:B------:R-:W-:Y:S04]  /*1f30*/  BSSY.RECONVERGENT B0, `(.L_x_36) ;  /* 0x0000003000007945 */ /* 0x000fe80003800200 */
[----:B------:R-:W-:Y:S05]  /*1f40*/  @P2 BRA `(.L_x_37) ;  /* 0x0000000000042947 */ /* 0x000fea0003800000 */
[----:B------:R-:W-:Y:S05]  /*1f50*/  BPT.TRAP 0x1 ;  /* 0x000000040000795c */ /* 0x000fea0000300000 */
.L_x_37:
[----:B------:R-:W-:Y:S05]  /*1f60*/  BSYNC.RECONVERGENT B0 ;  /* 0x0000000000007941 */ /* 0x000fea0003800200 */
.L_x_36:
        /* <DEDUP_REMOVED lines=11> */
[----:B-1----:R-:W-:Y:S01]  /*2020*/  SHF.L.U32 R0, R12, 0x1f, RZ ;  /* 0x0000001f0c007819 */ /* 0x002fe200000006ff */
[----:B------:R-:W-:Y:S02]  /*2030*/  UIADD3.X UR15, UPT, UPT, URZ, UR31, URZ, UP0, !UPT ;  /* 0x0000001fff0f7290 */ /* 0x000fe400087fe4ff */
[----:B------:R-:W-:Y:S01]  /*2040*/  ULEA UR8, UR4, UR27, 0xe ;  /* 0x0000001b04087291 */ /* 0x000fe2000f8e70ff */
[----:B------:R3:W4:Y:S01]  /*2050*/  SYNCS.PHASECHK.TRANS64.TRYWAIT P0, [UR7+0x18], R0 ;  /* 0x00001800ff0075a7 */ /* 0x0007220008001107 */
[----:B------:R-:W-:-:S02]  /*2060*/  UISETP.NE.AND UP0, UPT, UR13, UR29, UPT ;  /* 0x0000001d0d00728c */ /* 0x000fc4000bf05270 */
[----:B------:R-:W-:Y:S02]  /*2070*/  UIADD3 UR16, UPT, UPT, UR6, 0x6400, UR16 ;  /* 0x0000640006107890 */ /* 0x000fe4000fffe010 */
[----:B------:R-:W-:Y:S02]  /*2080*/  UIADD3.X UR23, UPT, UPT, URZ, UR31, URZ, UP1, !UPT ;  /* 0x0000001fff177290 */ /* 0x000fe40008ffe4ff */
        /* <DEDUP_REMOVED lines=8> */
[----:B------:R-:W-:Y:S01]  /*2110*/  UMOV UR9, UR17 ;  /* 0x0000001100097c82 */ /* 0x000fe20008000000 */
[----:B------:R-:W-:Y:S01]  /*2120*/  UMOV UR10, UR18 ;  /* 0x00000012000a7c82 */ /* 0x000fe20008000000 */
[----:B------:R-:W-:Y:S01]  /*2130*/  UTMALDG.3D.MULTICAST [UR16], [UR22], UR7, desc[UR32] ;  /* 0x00002010160073b4 */ /* 0x000fe20008011807 */
[----:B------:R1:W-:Y:S02]  /*2140*/  UTMALDG.3D.MULTICAST [UR8], [UR14], UR4, desc[UR32] ;  /* 0x000020080e0073b4 */ /* 0x0003e40008011804 */
[----:B-1----:R-:W-:Y:S01]  /*2150*/  UMOV UR4, UR5 ;  /* 0x0000000500047c82 */ /* 0x002fe20008000000 */
[----:B---3--:R-:W-:Y:S05]  /*2160*/  BRA.U UP0, `(.L_x_38) ;  /* 0xfffffffd00447547 */ /* 0x008fea000b83ffff */
.L_x_32:
[C---:B------:R-:W-:Y:S01]  /*2170*/  LEA R3, R11.reuse, UR6, 0x3 ;  /* 0x000000060b037c11 */ /* 0x040fe2000f8e18ff */
[----:B------:R-:W-:Y:S01]  /*2180*/  NOP ;  /* 0x0000000000007918 */ /* 0x000fe20000000000 */
[----:B-1----:R-:W-:Y:S02]  /*2190*/  SHF.L.U32 R0, R10, 0x1f, RZ ;  /* 0x0000001f0a007819 */ /* 0x002fe400000006ff */
[----:B------:R-:W-:Y:S02]  /*21a0*/  LEA R4, R11, UR6, 0x4 ;  /* 0x000000060b047c11 */ /* 0x000fe4000f8e20ff */
[----:B--2-4-:R-:W1:Y:S02]  /*21b0*/  SYNCS.PHASECHK.TRANS64.TRYWAIT P0, [R3+URZ+0x80], R0 ;  /* 0x00008000030075a7 */ /* 0x014e6400080011ff */
[----:B-1----:R-:W-:Y:S05]  /*21c0*/  @!P0 BRA `(.L_x_39) ;  /* 0x0000007400a48947 */ /* 0x002fea0003800000 */
.L_x_134:
[----:B------:R-:W2:Y:S01]  /*21d0*/  LDS.128 R4, [R4+0x110] ;  /* 0x0001100004047984 */ /* 0x000ea20000000c00 */
[----:B------:R-:W-:Y:S01]  /*21e0*/  UISETP.GE.AND UP0, UPT, UR42, 0x1, UPT ;  /* 0x000000012a00788c */ /* 0x000fe2000bf06270 */
[----:B------:R-:W-:Y:S01]  /*21f0*/  @!PT LDS RZ, [RZ] ;  /* 0x00000000fffff984 */ /* 0x000fe20000000800 */
[----:B------:R-:W-:Y:S01]  /*2200*/  @!PT LDS RZ, [RZ] ;  /* 0x00000000fffff984 */ /* 0x000fe20000000800 */
[----:B------:R-:W-:Y:S01]  /*2210*/  @!PT LDS RZ, [RZ] ;  /* 0x00000000fffff984 */ /* 0x000fe20000000800 */
[----:B------:R-:W-:Y:S01]  /*2220*/  @!PT LDS RZ, [RZ] ;  /* 0x00000000fffff984 */ /* 0x000fe20000000800 */
[----:B------:R3:W-:Y:S06]  /*2230*/  MEMBAR.ALL.CTA ;  /* 0x0000000000007992 */ /* 0x0007ec0000008000 */
[----:B---3--:R-:W3:Y:S01]  /*2240*/  FENCE.VIEW.ASYNC.S ;  /* 0x00000000000073c6 */ /* 0x008ee20000000000 */
[----:B--2---:R-:W-:-:S13]  /*2250*/  LOP3.LUT P0, RZ, R6, 0x1, RZ, 0xc0, !PT ;  /* 0x0000000106ff7812 */ /* 0x004fda000780c0ff */
[----:B---3--:R-:W-:Y:S01]  /*2260*/  VOTEU.ANY UP1, P0 ;  /* 0x0000000000ff7886 */ /* 0x008fe20000020100 */
[----:B------:R-:W-:-:S13]  /*2270*/  PLOP3.LUT P0, PT, PT, PT, UP1, 0x80, 0x8 ;  /* 0x000000000008781c */ /* 0x000fda0003f0f018 */
[----:B-1----:R-:W-:Y:S02]  /*2280*/  @P0 LOP3.LUT R0, R5, 0xffff, RZ, 0xc0, !PT ;  /* 0x0000ffff05000812 */ /* 0x002fe400078ec0ff */
[----:B------:R-:W-:Y:S02]  /*2290*/  @P0 MOV R2, R4 ;  /* 0x0000000400020202 */ /* 0x000fe40000000f00 */
[----:B------:R-:W-:Y:S01]  /*22a0*/  @P0 R2UR UR7, R0 ;  /* 0x00000000000702ca */ /* 0x000fe200000e0000 */
[----:B------:R-:W-:Y:S01]  /*22b0*/  VIADD R0, R3, 0x90 ;  /* 0x0000009003007836 */ /* 0x000fe20000000000 */
[----:B------:R-:W-:Y:S02]  /*22c0*/  @P0 SHF.R.U32.HI R4, RZ, 0x10, R5 ;  /* 0x00000010ff040819 */ /* 0x000fe40000011605 */
[----:B------:R-:W-:Y:S02]  /*22d0*/  @P0 R2UR UR8, R2 ;  /* 0x00000000020802ca */ /* 0x000fe400000e0000 */
[----:B------:R-:W-:-:S02]  /*22e0*/  PRMT R0, RZ, 0x654, R0 ;  /* 0x00000654ff007816 */ /* 0x000fc40000000000 */
[----:B------:R-:W-:Y:S02]  /*22f0*/  @P0 R2UR UR4, R4 ;  /* 0x00000000040402ca */ /* 0x000fe400000e0000 */
[----:B------:R1:W-:Y:S03]  /*2300*/  SYNCS.ARRIVE.TRANS64.RED.A1T0 RZ, [R0+URZ], RZ ;  /* 0x000000ff00ff79a7 */ /* 0x0003e600081004ff */
[----:B------:R-:W-:-:S04]  /*2310*/  @UP1 UMOV UR37, UR7 ;  /* 0x0000000700251c82 */ /* 0x000fc80008000000 */
[----:B------:R-:W-:-:S04]  /*2320*/  @UP1 UMOV UR38, UR8 ;  /* 0x0000000800261c82 */ /* 0x000fc80008000000 */
[----:B------:R-:W-:Y:S01]  /*2330*/  @UP1 UMOV UR36, UR4 ;  /* 0x0000000400241c82 */ /* 0x000fe20008000000 */
[----:B------:R-:W-:Y:S05]  /*2340*/  BRA.U !UP0, `(.L_x_40) ;  /* 0x0000000108d47547 */ /* 0x000fea000b800000 */
[----:B------:R-:W2:Y:S01]  /*2350*/  LDCU.128 UR12, c[0x0][0xb10] ;  /* 0x00016200ff0c77ac */ /* 0x000ea20008000c00 */
[----:B------:R-:W3:Y:S01]  /*2360*/  LDCU UR29, c[0x0][0xb20] ;  /* 0x00016400ff1d77ac */ /* 0x000ee20008000800 */
[----:B------:R-:W4:Y:S01]  /*2370*/  LDCU UR20, c[0x0][0xb0c] ;  /* 0x00016180ff1477ac */ /* 0x000f220008000800 */
[----:B------:R-:W1:Y:S01]  /*2380*/  LDCU.64 UR10, c[0x0][0xb28] ;  /* 0x00016500ff0a77ac */ /* 0x000e620008000a00 */
[----:B------:R-:W-:Y:S02]  /*2390*/  UISETP.NE.AND UP3, UPT, UR42, 0x1, UPT ;  /* 0x000000012a00788c */ /* 0x000fe4000bf65270 */
[----:B--2---:R-:W-:Y:S02]  /*23a0*/  UIMAD.WIDE.U32 UR16, UR39, UR15, URZ ;  /* 0x0000000f271072a5 */ /* 0x004fe4000f8e00ff */
[----:B------:R-:W-:Y:S02]  /*23b0*/  UIMAD.WIDE.U32 UR8, UR40, UR12, URZ ;  /* 0x0000000c280872a5 */ /* 0x000fe4000f8e00ff */
[----:B------:R-:W-:-:S02]  /*23c0*/  UISETP.NE.AND UP0, UPT, UR14, 0x1, UPT ;  /* 0x000000010e00788c */ /* 0x000fc4000bf05270 */
[----:B------:R-:W-:Y:S01]  /*23d0*/  UIMAD.WIDE.U32 UR22, UR37, UR15, URZ ;  /* 0x0000000f251672a5 */ /* 0x000fe2000f8e00ff */
[----:B------:R-:W-:Y:S02]  /*23e0*/  UMOV UR16, UR17 ;  /* 0x0000001100107c82 */ /* 0x000fe40008000000 */
[----:B------:R-:W-:Y:S01]  /*23f0*/  UMOV UR8, UR9 ;  /* 0x0000000900087c82 */ /* 0x000fe20008000000 */
[----:B---3--:R-:W-:Y:S02]  /*2400*/  USHF.R.U32.HI UR16, URZ, UR29, UR16 ;  /* 0x0000001dff107299 */ /* 0x008fe40008011610 */
[----:B----4-:R-:W-:Y:S02]  /*2410*/  UISETP.NE.AND UP2, UPT, UR20, 0x1, UPT ;  /* 0x000000011400788c */ /* 0x010fe4000bf45270 */
[----:B------:R-:W-:Y:S02]  /*2420*/  USHF.R.U32.HI UR8, URZ, UR13, UR8 ;  /* 0x0000000dff087299 */ /* 0x000fe40008011608 */
[----:B------:R-:W-:-:S02]  /*2430*/  USEL UR7, UR39, UR16, !UP0 ;  /* 0x0000001027077287 */ /* 0x000fc4000c000000 */
[----:B------:R-:W-:Y:S02]  /*2440*/  USEL UR8, UR40, UR8, !UP2 ;  /* 0x0000000828087287 */ /* 0x000fe4000d000000 */
[----:B-1----:R-:W-:Y:S01]  /*2450*/  UIMAD.WIDE.U32 UR16, UR7, UR10, URZ ;  /* 0x0000000a071072a5 */ /* 0x002fe2000f8e00ff */
[----:B------:R-:W-:Y:S01]  /*2460*/  UMOV UR4, UR23 ;  /* 0x0000001700047c82 */ /* 0x000fe20008000000 */
[----:B------:R-:W-:Y:S02]  /*2470*/  UIMAD.WIDE.U32 UR18, UR38, UR12, URZ ;  /* 0x0000000c261272a5 */ /* 0x000fe4000f8e00ff */
[----:B------:R-:W-:-:S03]  /*2480*/  UIMAD.WIDE.U32 UR22, UR8, UR10, URZ ;  /* 0x0000000a081672a5 */ /* 0x000fc6000f8e00ff */
[----:B------:R-:W-:Y:S01]  /*2490*/  UMOV UR16, UR17 ;  /* 0x0000001100107c82 */ /* 0x000fe20008000000 */
[----:B------:R-:W-:Y:S02]  /*24a0*/  USHF.R.U32.HI UR4, URZ, UR29, UR4 ;  /* 0x0000001dff047299 */ /* 0x000fe40008011604 */
[----:B------:R-:W-:Y:S01]  /*24b0*/  @UP3 USHF.R.U32.HI UR7, URZ, UR11, UR16 ;  /* 0x0000000bff073299 */ /* 0x000fe20008011610 */
[----:B------:R-:W-:Y:S01]  /*24c0*/  UMOV UR18, UR19 ;  /* 0x0000001300127c82 */ /* 0x000fe20008000000 */
[----:B------:R-:W-:Y:S01]  /*24d0*/  UMOV UR22, UR23 ;  /* 0x0000001700167c82 */ /* 0x000fe20008000000 */
[----:B------:R-:W-:Y:S02]  /*24e0*/  USHF.R.U32.HI UR13, URZ, UR13, UR18 ;  /* 0x0000000dff0d7299 */ /* 0x000fe40008011612 */
[----:B------:R-:W-:Y:S02]  /*24f0*/  USEL UR4, UR37, UR4, !UP0 ;  /* 0x0000000425047287 */ /* 0x000fe4000c000000 */
[----:B------:R-:W-:-:S02]  /*2500*/  @UP3 USHF.R.U32.HI UR8, URZ, UR11, UR22 ;  /* 0x0000000bff083299 */ /* 0x000fc40008011616 */
[----:B------:R-:W-:Y:S02]  /*2510*/  UIMAD UR9, UR42, UR7, URZ ;  /* 0x000000072a0972a4 */ /* 0x000fe4000f8e02ff */
[----:B------:R-:W-:Y:S02]  /*2520*/  USEL UR7, UR38, UR13, !UP2 ;  /* 0x0000000d26077287 */ /* 0x000fe4000d000000 */
[----:B------:R-:W-:Y:S02]  /*2530*/  UIMAD UR12, UR42, UR8, URZ ;  /* 0x000000082a0c72a4 */ /* 0x000fe4000f8e02ff */
[----:B------:R-:W-:Y:S02]  /*2540*/  UISETP.GE.AND UP0, UPT, UR4, UR9, UPT ;  /* 0x000000090400728c */ /* 0x000fe4000bf06270 */
[----:B------:R-:W-:Y:S02]  /*2550*/  UIMAD.WIDE.U32 UR16, UR4, UR10, URZ ;  /* 0x0000000a041072a5 */ /* 0x000fe4000f8e00ff */
[----:B------:R-:W-:-:S02]  /*2560*/  UISETP.GE.OR UP0, UPT, UR7, UR12, UP0 ;  /* 0x0000000c0700728c */ /* 0x000fc40008706670 */
        /* <DEDUP_REMOVED lines=19> */
.L_x_40:
[----:B------:R-:W2:Y:S02]  /*26a0*/  LDCU UR4, c[0x0][0xb30] ;  /* 0x00016600ff0477ac */ /* 0x000ea40008000800 */
[----:B--2---:R-:W-:-:S09]  /*26b0*/  UISETP.NE.AND UP0, UPT, UR4, 0x1, UPT ;  /* 0x000000010400788c */ /* 0x004fd2000bf05270 */
[----:B------:R-:W-:Y:S05]  /*26c0*/  BRA.U UP0, `(.L_x_41) ;  /* 0x0000000100447547 */ /* 0x000fea000b800000 */
        /* <DEDUP_REMOVED lines=17> */
.L_x_41:
[----:B------:R-:W-:Y:S01]  /*27e0*/  VIADD R11, R11, 0x1 ;  /* 0x000000010b0b7836 */ /* 0x000fe20000000000 */
[----:B------:R-:W-:Y:S02]  /*27f0*/  R2UR UR7, R77 ;  /* 0x000000004d0772ca */ /* 0x000fe400000e0000 */
[----:B------:R-:W-:Y:S02]  /*2800*/  R2UR UR4, R76 ;  /* 0x000000004c0472ca */ /* 0x000fe400000e0000 */
[C---:B------:R-:W-:Y:S02]  /*2810*/  ISETP.NE.AND P0, PT, R11.reuse, 0x2, PT ;  /* 0x000000020b00780c */ /* 0x040fe40003f05270 */
[----:B------:R-:W-:Y:S02]  /*2820*/  PLOP3.LUT P1, PT, PT, PT, PT, 0x80, 0x8 ;  /* 0x000000000008781c */ /* 0x000fe40003f2f070 */
[----:B-1----:R-:W-:Y:S02]  /*2830*/  SEL R0, RZ, 0x1, P0 ;  /* 0x00000001ff007807 */ /* 0x002fe40000000000 */
[----:B------:R-:W-:-:S02]  /*2840*/  SEL R11, R11, RZ, P0 ;  /* 0x000000ff0b0b7207 */ /* 0x000fc40000000000 */
[----:B------:R-:W-:Y:S01]  /*2850*/  LOP3.LUT R10, R10, R0, RZ, 0x3c, !PT ;  /* 0x000000000a0a7212 */ /* 0x000fe200078e3cff */
[----:B------:R-:W-:Y:S02]  /*2860*/  UIADD3 UR16, UPT, UPT, UR38, UR7, URZ ;  /* 0x0000000726107290 */ /* 0x000fe4000fffe0ff */
[----:B------:R-:W-:Y:S01]  /*2870*/  UIADD3 UR20, UPT, UPT, UR37, UR4, URZ ;  /* 0x0000000425147290 */ /* 0x000fe2000fffe0ff */
[----:B------:R-:W-:Y:S11]  /*2880*/  BRA.U UP1, `(.L_x_42) ;  /* 0xfffffff101307547 */ /* 0x000ff6000b83ffff */
[----:B------:R-:W-:Y:S01]  /*2890*/  UIADD3 UR6, UPT, UPT, UR6, 0x18, URZ ;  /* 0x0000001806067890 */ /* 0x000fe2000fffe0ff */
[----:B------:R-:W-:-:S03]  /*28a0*/  SHF.L.U32 R2, R12, 0x1f, RZ ;  /* 0x0000001f0c027819 */ /* 0x000fc600000006ff */
[----:B------:R-:W-:-:S09]  /*28b0*/  ULEA UR4, UR5, UR6, 0x3 ;  /* 0x0000000605047291 */ /* 0x000fd2000f8e18ff */
[----:B------:R-:W1:Y:S02]  /*28c0*/  SYNCS.PHASECHK.TRANS64.TRYWAIT P0, [UR4], R2 ;  /* 0x00000002ff0075a7 */ /* 0x000e640008001104 */
[----:B-1----:R-:W-:Y:S05]  /*28d0*/  @!P0 BRA `(.L_x_43) ;  /* 0x0000006c00f48947 */ /* 0x002fea0003800000 */
.L_x_136:
[----:B------:R-:W-:-:S04]  /*28e0*/  UIADD3 UR4, UPT, UPT, UR5, 0x1, URZ ;  /* 0x0000000105047890 */ /* 0x000fc8000fffe0ff */
[----:B------:R-:W-:-:S04]  /*28f0*/  UISETP.NE.AND UP0, UPT, UR4, 0x3, UPT ;  /* 0x000000030400788c */ /* 0x000fc8000bf05270 */
[----:B------:R-:W-:Y:S02]  /*2900*/  USEL UR7, URZ, 0x1, UP0 ;  /* 0x00000001ff077887 */ /* 0x000fe40008000000 */
[----:B------:R-:W-:-:S04]  /*2910*/  USEL UR4, UR4, URZ, UP0 ;  /* 0x000000ff04047287 */ /* 0x000fc80008000000 */
[----:B------:R-:W-:Y:S01]  /*2920*/  ULEA UR5, UR4, UR6, 0x3 ;  /* 0x0000000604057291 */ /* 0x000fe2000f8e18ff */
[----:B------:R-:W-:-:S04]  /*2930*/  LOP3.LUT R12, R12, UR7, RZ, 0x3c, !PT ;  /* 0x000000070c0c7c12 */ /* 0x000fc8000f8e3cff */
[----:B-1----:R-:W-:-:S04]  /*2940*/  SHF.L.U32 R2, R12, 0x1f, RZ ;  /* 0x0000001f0c027819 */ /* 0x002fc800000006ff */
[----:B------:R-:W1:Y:S02]  /*2950*/  SYNCS.PHASECHK.TRANS64.TRYWAIT P0, [UR5], R2 ;  /* 0x00000002ff0075a7 */ /* 0x000e640008001105 */
[----:B-1----:R-:W-:Y:S05]  /*2960*/  @!P0 BRA `(.L_x_44) ;  /* 0x0000006c00e88947 */ /* 0x002fea0003800000 */
.L_x_138:
[----:B------:R-:W-:-:S04]  /*2970*/  UIADD3 UR4, UPT, UPT, UR4, 0x1, URZ ;  /* 0x0000000104047890 */ /* 0x000fc8000fffe0ff */
[----:B------:R-:W-:-:S04]  /*2980*/  UISETP.NE.AND UP0, UPT, UR4, 0x3, UPT ;  /* 0x000000030400788c */ /* 0x000fc8000bf05270 */
[----:B------:R-:W-:Y:S02]  /*2990*/  USEL UR5, URZ, 0x1, UP0 ;  /* 0x00000001ff057887 */ /* 0x000fe40008000000 */
[----:B------:R-:W-:-:S04]  /*29a0*/  USEL UR4, UR4, URZ, UP0 ;  /* 0x000000ff04047287 */ /* 0x000fc80008000000 */
[----:B------:R-:W-:Y:S01]  /*29b0*/  ULEA UR4, UR4, UR6, 0x3 ;  /* 0x0000000604047291 */ /* 0x000fe2000f8e18ff */
[----:B-1----:R-:W-:-:S04]  /*29c0*/  LOP3.LUT R2, R12, UR5, RZ, 0x3c, !PT ;  /* 0x000000050c027c12 */ /* 0x002fc8000f8e3cff */
[----:B------:R-:W-:Y:S01]  /*29d0*/  SHF.L.U32 R2, R2, 0x1f, RZ ;  /* 0x0000001f02027819 */ /* 0x000fe200000006ff */
[----:B------:R-:W-:-:S07]  /*29e0*/  IMAD.U32 R0, RZ, RZ, UR4 ;  /* 0x00000004ff007e24 */ /* 0x000fce000f8e00ff */
.L_x_45:
[----:B-1----:R1:W2:Y:S02]  /*29f0*/  SYNCS.PHASECHK.TRANS64.TRYWAIT P0, [R0+URZ], R2 ;  /* 0x00000002000075a7 */ /* 0x0022a400080011ff */
[----:B--2---:R-:W-:Y:S05]  /*2a00*/  @!P0 NANOSLEEP.SYNCS 0x989680 ;  /* 0x009896800000895d */ /* 0x004fea0003900000 */
[----:B------:R-:W2:Y:S02]  /*2a10*/  @!P0 SYNCS.PHASECHK.TRANS64 P0, [R0+URZ], R2 ;  /* 0x00000002000085a7 */ /* 0x000ea400080010ff */
[----:B--2---:R-:W-:Y:S05]  /*2a20*/  @P0 EXIT ;  /* 0x000000000000094d */ /* 0x004fea0003800000 */
[----:B------:R-:W-:Y:S05]  /*2a30*/  BRA `(.L_x_45) ;  /* 0xfffffffc00ec7947 */ /* 0x000fea000383ffff */
.L_x_22:
[----:B------:R-:W-:-:S04]  /*2a40*/  UISETP.NE.AND UP0, UPT, UR45, URZ, UPT ;  /* 0x000000ff2d00728c */ /* 0x000fc8000bf05270 */
[----:B------:R-:W-:-:S09]  /*2a50*/  UISETP.NE.OR UP0, UPT, UR17, 0x1, UP0 ;  /* 0x000000011100788c */ /* 0x000fd20008705670 */
[----:B------:R-:W-:Y:S05]  /*2a60*/  BRA.U UP0, `(.L_x_46) ;  /* 0x0000000500487547 */ /* 0x000fea000b800000 */
[----:B------:R-:W-:Y:S01]  /*2a70*/  ISETP.GE.U32.AND P2, PT, R0, 0x4, PT ;  /* 0x000000040000780c */ /* 0x000fe20003f46070 */
[----:B------:R-:W-:Y:S01]  /*2a80*/  IMAD.MOV.U32 R12, RZ, RZ, 0x1 ;  /* 0x00000001ff0c7424 */ /* 0x000fe200078e00ff */
[----:B------:R-:W-:Y:S02]  /*2a90*/  CS2R R10, SRZ ;  /* 0x00000000000a7805 */ /* 0x000fe4000001ff00 */
[----:B------:R-:W-:Y:S01]  /*2aa0*/  CS2R R8, SRZ ;  /* 0x0000000000087805 */ /* 0x000fe2000001ff00 */
[----:B------:R-:W-:Y:S01]  /*2ab0*/  UMOV UR6, 0x400 ;  /* 0x0000040000067882 */ /* 0x000fe20000000000 */
[----:B------:R-:W-:Y:S01]  /*2ac0*/  UMOV UR5, URZ ;  /* 0x000000ff00057c82 */ /* 0x000fe20008000000 */
[----:B------:R-:W-:-:S12]  /*2ad0*/  ULEA UR6, UR45, UR6, 0x18 ;  /* 0x000000062d067291 */ /* 0x000fd8000f8ec0ff */
.L_x_50:
[----:B------:R-:W-:Y:S02]  /*2ae0*/  LEA R2, R8, UR6, 0x3 ;  /* 0x0000000608027c11 */ /* 0x000fe4000f8e18ff */
[----:B------:R-:W-:-:S03]  /*2af0*/  SHF.L.U32 R4, R9, 0x1f, RZ ;  /* 0x0000001f09047819 */ /* 0x000fc600000006ff */
[----:B------:R-:W-:Y:S01]  /*2b00*/  VIADD R5, R2, 0xf0 ;  /* 0x000000f002057836 */ /* 0x000fe20000000000 */
[----:B------:R-:W2:Y:S02]  /*2b10*/  SYNCS.PHASECHK.TRANS64.TRYWAIT P0, [R2+URZ+0xe0], R4 ;  /* 0x0000e004020075a7 */ /* 0x000ea400080011ff */
[----:B--2---:R-:W-:Y:S05]  /*2b20*/  @!P0 BRA `(.L_x_47) ;  /* 0x0000006c00908947 */ /* 0x004fea0003800000 */
.L_x_139:
[----:B------:R-:W-:Y:S01]  /*2b30*/  ULEA UR4, UR5, UR6, 0x3 ;  /* 0x0000000605047291 */ /* 0x000fe2000f8e18ff */
[----:B--2---:R-:W-:Y:S01]  /*2b40*/  PRMT R2, RZ, 0x654, R5 ;  /* 0x00000654ff027816 */ /* 0x004fe20000000005 */
[----:B------:R-:W-:Y:S01]  /*2b50*/  @!P2 IMAD.MOV.U32 R4, RZ, RZ, 0x10 ;  /* 0x00000010ff04a424 */ /* 0x000fe200078e00ff */
[----:B------:R-:W-:Y:S01]  /*2b60*/  SHF.L.U32 R5, R12, 0x1f, RZ ;  /* 0x0000001f0c057819 */ /* 0x000fe200000006ff */
[----:B------:R-:W-:Y:S01]  /*2b70*/  UIADD3 UR7, UPT, UPT, UR4, 0x80, URZ ;  /* 0x0000008004077890 */ /* 0x000fe2000fffe0ff */
[----:B------:R2:W-:Y:S05]  /*2b80*/  SYNCS.ARRIVE.TRANS64.RED.A1T0 RZ, [R2+URZ], RZ ;  /* 0x000000ff02ff79a7 */ /* 0x0005ea00081004ff */
[----:B------:R-:W-:Y:S01]  /*2b90*/  IMAD.U32 R6, RZ, RZ, UR7 ;  /* 0x00000007ff067e24 */ /* 0x000fe2000f8e00ff */
[----:B------:R-:W3:Y:S04]  /*2ba0*/  SYNCS.PHASECHK.TRANS64.TRYWAIT P0, [UR4+0x90], R5 ;  /* 0x00009005ff0075a7 */ /* 0x000ee80008001104 */
[----:B------:R-:W-:Y:S01]  /*2bb0*/  PRMT R6, R0, 0x654, R6 ;  /* 0x0000065400067816 */ /* 0x000fe20000000006 */
[----:B--23--:R-:W-:Y:S06]  /*2bc0*/  @!P0 BRA `(.L_x_48) ;  /* 0x0000006c007c8947 */ /* 0x00cfec0003800000 */
.L_x_141:
[----:B------:R-:W-:Y:S01]  /*2bd0*/  ULEA UR8, UR5, UR6, 0x4 ;  /* 0x0000000605087291 */ /* 0x000fe2000f8e20ff */
[----:B------:R-:W-:Y:S01]  /*2be0*/  SEL R3, R6, R3, !P2 ;  /* 0x0000000306037207 */ /* 0x000fe20005000000 */
[----:B------:R-:W-:Y:S01]  /*2bf0*/  UIADD3 UR9, UPT, UPT, UR4, 0x80, URZ ;  /* 0x0000008004097890 */ /* 0x000fe2000fffe0ff */
[----:B--2---:R-:W-:Y:S01]  /*2c00*/  LEA R2, R11, UR6, 0x3 ;  /* 0x000000060b027c11 */ /* 0x004fe2000f8e18ff */
[----:B------:R-:W-:Y:S01]  /*2c10*/  UIADD3 UR8, UPT, UPT, UR8, 0x110, URZ ;  /* 0x0000011008087890 */ /* 0x000fe2000fffe0ff */
[----:B------:R2:W-:Y:S01]  /*2c20*/  @!P2 SYNCS.ARRIVE.TRANS64.RED RZ, [R3+URZ], R4 ;  /* 0x0000000403ffa9a7 */ /* 0x0005e200080004ff */
[----:B------:R-:W-:Y:S01]  /*2c30*/  UIADD3 UR4, UPT, UPT, UR5, 0x1, URZ ;  /* 0x0000000105047890 */ /* 0x000fe2000fffe0ff */
[----:B------:R-:W-:-:S03]  /*2c40*/  VIADD R8, R8, 0x1 ;  /* 0x0000000108087836 */ /* 0x000fc60000000000 */
[----:B------:R-:W-:Y:S02]  /*2c50*/  UISETP.NE.AND UP0, UPT, UR4, 0x2, UPT ;  /* 0x000000020400788c */ /* 0x000fe4000bf05270 */
[----:B------:R-:W-:Y:S01]  /*2c60*/  ISETP.NE.AND P0, PT, R8, 0x2, PT ;  /* 0x000000020800780c */ /* 0x000fe20003f05270 */
[----:B------:R-:W-:Y:S06]  /*2c70*/  UGETNEXTWORKID.BROADCAST [UR8], [UR9] ;  /* 0x00000000080073ca */ /* 0x000fec0008000100 */
[----:B------:R-:W-:Y:S02]  /*2c80*/  USEL UR7, URZ, 0x1, UP0 ;  /* 0x00000001ff077887 */ /* 0x000fe40008000000 */
[----:B------:R-:W-:-:S04]  /*2c90*/  USEL UR5, UR4, URZ, UP0 ;  /* 0x000000ff04057287 */ /* 0x000fc80008000000 */
[----:B------:R-:W-:Y:S02]  /*2ca0*/  LOP3.LUT R12, R12, UR7, RZ, 0x3c, !PT ;  /* 0x000000070c0c7c12 */ /* 0x000fe4000f8e3cff */
[----:B--2---:R-:W-:-:S04]  /*2cb0*/  SHF.L.U32 R4, R10, 0x1f, RZ ;  /* 0x0000001f0a047819 */ /* 0x004fc800000006ff */
[----:B------:R-:W2:Y:S02]  /*2cc0*/  SYNCS.PHASECHK.TRANS64.TRYWAIT P1, [R2+URZ+0x80], R4 ;  /* 0x00008004020075a7 */ /* 0x000ea400080211ff */
[----:B--2---:R-:W-:Y:S05]  /*2cd0*/  @!P1 BRA `(.L_x_49) ;  /* 0x0000006c00509947 */ /* 0x004fea0003800000 */
.L_x_142:
[C---:B--2---:R-:W-:Y:S01]  /*2ce0*/  LEA R4, R11.reuse, UR6, 0x4 ;  /* 0x000000060b047c11 */ /* 0x044fe2000f8e20ff */
[----:B------:R-:W-:Y:S01]  /*2cf0*/  VIADD R2, R2, 0x90 ;  /* 0x0000009002027836 */ /* 0x000fe20000000000 */
[----:B------:R-:W-:Y:S01]  /*2d00*/  SEL R8, R8, RZ, P0 ;  /* 0x000000ff08087207 */ /* 0x000fe20000000000 */
[----:B------:R-:W-:-:S03]  /*2d10*/  VIADD R11, R11, 0x1 ;  /* 0x000000010b0b7836 */ /* 0x000fc60000000000 */
[----:B------:R-:W2:Y:S01]  /*2d20*/  LDS.128 R4, [R4+0x110] ;  /* 0x0001100004047984 */ /* 0x000ea20000000c00 */
[----:B------:R-:W-:Y:S02]  /*2d30*/  PRMT R2, RZ, 0x654, R2 ;  /* 0x00000654ff027816 */ /* 0x000fe40000000002 */
[C---:B------:R-:W-:Y:S01]  /*2d40*/  ISETP.NE.AND P1, PT, R11.reuse, 0x2, PT ;  /* 0x000000020b00780c */ /* 0x040fe20003f25270 */
[----:B------:R-:W-:Y:S01]  /*2d50*/  @!PT LDS RZ, [RZ] ;  /* 0x00000000fffff984 */ /* 0x000fe20000000800 */
[----:B------:R-:W-:Y:S01]  /*2d60*/  @!PT LDS RZ, [RZ] ;  /* 0x00000000fffff984 */ /* 0x000fe20000000800 */
[----:B------:R-:W-:Y:S01]  /*2d70*/  @!PT LDS RZ, [RZ] ;  /* 0x00000000fffff984 */ /* 0x000fe20000000800 */
[----:B------:R-:W-:Y:S01]  /*2d80*/  @!PT LDS RZ, [RZ] ;  /* 0x00000000fffff984 */ /* 0x000fe20000000800 */
[----:B------:R3:W-:Y:S06]  /*2d90*/  MEMBAR.ALL.CTA ;  /* 0x0000000000007992 */ /* 0x0007ec0000008000 */
[----:B---3--:R-:W3:Y:S01]  /*2da0*/  FENCE.VIEW.ASYNC.S ;  /* 0x00000000000073c6 */ /* 0x008ee20000000000 */
[----:B------:R-:W-:Y:S01]  /*2db0*/  SEL R11, R11, RZ, P1 ;  /* 0x000000ff0b0b7207 */ /* 0x000fe20000800000 */
[----:B---3--:R3:W-:Y:S01]  /*2dc0*/  SYNCS.ARRIVE.TRANS64.RED.A1T0 RZ, [R2+URZ], RZ ;  /* 0x000000ff02ff79a7 */ /* 0x0087e200081004ff */
[----:B--2---:R-:W-:-:S02]  /*2dd0*/  LOP3.LUT P3, RZ, R6, 0x1, RZ, 0xc0, !PT ;  /* 0x0000000106ff7812 */ /* 0x004fc4000786c0ff */
[----:B------:R-:W-:-:S04]  /*2de0*/  SEL R4, RZ, 0x1, P1 ;  /* 0x00000001ff047807 */ /* 0x000fc80000800000 */
[----:B------:R-:W-:Y:S02]  /*2df0*/  LOP3.LUT R10, R10, R4, RZ, 0x3c, !PT ;  /* 0x000000040a0a7212 */ /* 0x000fe400078e3cff */
[----:B---3--:R-:W-:-:S04]  /*2e00*/  SEL R2, RZ, 0x1, P0 ;  /* 0x00000001ff027807 */ /* 0x008fc80000000000 */
[----:B------:R-:W-:Y:S01]  /*2e10*/  LOP3.LUT R9, R9, R2, RZ, 0x3c, !PT ;  /* 0x0000000209097212 */ /* 0x000fe200078e3cff */
[----:B------:R-:W-:Y:S06]  /*2e20*/  @P3 BRA `(.L_x_50) ;  /* 0xfffffffc002c3947 */ /* 0x000fec000383ffff */
[----:B------:R-:W-:Y:S01]  /*2e30*/  ULEA UR4, UR5, UR6, 0x3 ;  /* 0x0000000605047291 */ /* 0x000fe2000f8e18ff */
[----:B------:R-:W-:-:S08]  /*2e40*/  SHF.L.U32 R2, R12, 0x1f, RZ ;  /* 0x0000001f0c027819 */ /* 0x000fd000000006ff */
[----:B------:R-:W2:Y:S02]  /*2e50*/  SYNCS.PHASECHK.TRANS64 P0, [UR4+0x90], R2 ;  /* 0x00009002ff0075a7 */ /* 0x000ea40008001004 */
[----:B--2---:R-:W-:Y:S05]  /*2e60*/  @P0 BRA `(.L_x_51) ;  /* 0x0000000000080947 */ /* 0x004fea0003800000 */
[----:B------:R-:W2:Y:S02]  /*2e70*/  SYNCS.PHASECHK.TRANS64.TRYWAIT P0, [UR4+0x90], R2 ;  /* 0x00009002ff0075a7 */ /* 0x000ea40008001104 */
[----:B--2---:R-:W-:Y:S05]  /*2e80*/  @!P0 BRA `(.L_x_52) ;  /* 0x0000006800f88947 */ /* 0x004fea0003800000 */
.L_x_51:
[----:B------:R-:W-:-:S04]  /*2e90*/  UIADD3 UR7, UPT, UPT, UR5, 0x1, URZ ;  /* 0x0000000105077890 */ /* 0x000fc8000fffe0ff */
[----:B------:R-:W-:-:S04]  /*2ea0*/  UISETP.NE.AND UP0, UPT, UR7, 0x2, UPT ;  /* 0x000000020700788c */ /* 0x000fc8000bf05270 */
[----:B------:R-:W-:Y:S02]  /*2eb0*/  USEL UR8, URZ, 0x1, UP0 ;  /* 0x00000001ff087887 */ /* 0x000fe40008000000 */
[----:B------:R-:W-:-:S04]  /*2ec0*/  USEL UR7, UR7, URZ, UP0 ;  /* 0x000000ff07077287 */ /* 0x000fc80008000000 */
[----:B------:R-:W-:Y:S01]  /*2ed0*/  ULEA UR7, UR7, UR6, 0x3 ;  /* 0x0000000607077291 */ /* 0x000fe2000f8e18ff */
[----:B--2---:R-:W-:-:S04]  /*2ee0*/  LOP3.LUT R2, R12, UR8, RZ, 0x3c, !PT ;  /* 0x000000080c027c12 */ /* 0x004fc8000f8e3cff */
[----:B------:R-:W-:-:S04]  /*2ef0*/  SHF.L.U32 R0, R2, 0x1f, RZ ;  /* 0x0000001f02007819 */ /* 0x000fc800000006ff */
[----:B------:R-:W2:Y:S02]  /*2f00*/  SYNCS.PHASECHK.TRANS64 P0, [UR7+0x90], R0 ;  /* 0x00009000ff0075a7 */ /* 0x000ea40008001007 */
[----:B-12---:R-:W-:Y:S05]  /*2f10*/  @P0 EXIT ;  /* 0x000000000000094d */ /* 0x006fea0003800000 */
[----:B------:R-:W-:Y:S02]  /*2f20*/  SHF.L.U32 R2, R2, 0x1f, RZ ;  /* 0x0000001f02027819 */ /* 0x000fe400000006ff */
[----:B------:R-:W-:-:S07]  /*2f30*/  MOV R0, UR7 ;  /* 0x0000000700007c02 */ /* 0x000fce0008000f00 */
.L_x_53:
[----:B-1----:R1:W2:Y:S02]  /*2f40*/  SYNCS.PHASECHK.TRANS64.TRYWAIT P0, [R0+URZ+0x90], R2 ;  /* 0x00009002000075a7 */ /* 0x0022a400080011ff */
[----:B--2---:R-:W-:Y:S05]  /*2f50*/  @!P0 NANOSLEEP.SYNCS 0x989680 ;  /* 0x009896800000895d */ /* 0x004fea0003900000 */
[----:B------:R-:W2:Y:S02]  /*2f60*/  @!P0 SYNCS.PHASECHK.TRANS64 P0, [R0+URZ+0x90], R2 ;  /* 0x00009002000085a7 */ /* 0x000ea400080010ff */
[----:B--2---:R-:W-:Y:S05]  /*2f70*/  @P0 EXIT ;  /* 0x000000000000094d */ /* 0x004fea0003800000 */
[----:B------:R-:W-:Y:S05]  /*2f80*/  BRA `(.L_x_53) ;  /* 0xfffffffc00ec7947 */ /* 0x000fea000383ffff */
.L_x_46:
[----:B------:R-:W-:Y:S05]  /*2f90*/  BRA.U UP4, `(.L_x_54) ;  /* 0x0000000d049c7547 */ /* 0x000fea000b800000 */
[----:B------:R-:W-:Y:S01]  /*2fa0*/  UMOV UR4, 0x40 ;  /* 0x0000004000047882 */ /* 0x000fe20000000000 */
[----:B------:R-:W-:Y:S01]  /*2fb0*/  NOP ;  /* 0x0000000000007918 */ /* 0x000fe20000000000 */
[----:B------:R-:W-:Y:S01]  /*2fc0*/  ULEA UR5, UR45, UR4, 0x18 ;  /* 0x000000042d057291 */ /* 0x000fe2000f8ec0ff */
[----:B------:R-:W-:Y:S02]  /*2fd0*/  UMOV UR6, 0x400 ;  /* 0x0000040000067882 */ /* 0x000fe40000000000 */
[----:B------:R-:W-:-:S06]  /*2fe0*/  ULEA UR6, UR45, UR6, 0x18 ;  /* 0x000000062d067291 */ /* 0x000fcc000f8ec0ff */
[----:B------:R-:W2:Y:S02]  /*2ff0*/  LDS.U8 R0, [UR5+0x1c] ;  /* 0x00001c05ff007984 */ /* 0x000ea40008000000 */
[----:B--2---:R-:W-:-:S13]  /*3000*/  ISETP.NE.AND P0, PT, R0, RZ, PT ;  /* 0x000000ff0000720c */ /* 0x004fda0003f05270 */
[----:B------:R-:W-:Y:S05]  /*3010*/  @P0 BRA `(.L_x_55) ;  /* 0x0000000000580947 */ /* 0x000fea0003800000 */
[----:B------:R-:W-:-:S13]  /*3020*/  ELECT P0, URZ, PT ;  /* 0x0000000000ff782f */ /* 0x000fda0003800000 */
[----:B------:R-:W-:Y:S05]  /*3030*/  @!P0 BRA `(.L_x_56) ;  /* 0x0000000000608947 */ /* 0x000fea0003800000 */
[----:B------:R-:W-:Y:S01]  /*3040*/  UMOV UR4, 0x10 ;  /* 0x0000001000047882 */ /* 0x000fe20000000000 */
[----:B------:R-:W-:Y:S01]  /*3050*/  HFMA2 R0, -RZ, RZ, 0, 5.9604644775390625e-08 ;  /* 0x00000001ff007431 */ /* 0x000fe200000001ff */
[----:B------:R-:W-:-:S03]  /*3060*/  MOV R3, 0xffff ;  /* 0x0000ffff00037802 */ /* 0x000fc60000000f00 */
[----:B------:R-:W-:Y:S04]  /*3070*/  DEPBAR.LE SB2, 0x36 ;  /* 0x0000ad800000791a */ /* 0x000fe80000000000 */
[----:B------:R-:W2:Y:S02]  /*3080*/  UTCATOMSWS.FIND_AND_SET.ALIGN UP0, UR4, UR4 ;  /* 0x00000004000475e3 */ /* 0x000ea40008000800 */
[----:B--2---:R-:W-:Y:S01]  /*3090*/  MOV R4, UR4 ;  /* 0x0000000400047c02 */ /* 0x004fe20008000f00 */
[----:B------:R-:W-:Y:S06]  /*30a0*/  BRA.U UP0, `(.L_x_57) ;  /* 0x0000000100187547 */ /* 0x000fec000b800000 */
.L_x_58:
[----:B------:R-:W-:Y:S05]  /*30b0*/  NANOSLEEP 0x64 ;  /* 0x000000640000795d */ /* 0x000fea0003800000 */
[----:B------:R-:W-:-:S05]  /*30c0*/  UMOV UR4, 0x10 ;  /* 0x0000001000047882 */ /* 0x000fca0000000000 */
[----:B------:R-:W-:Y:S04]  /*30d0*/  DEPBAR.LE SB2, 0x36 ;  /* 0x0000ad800000791a */ /* 0x000fe80000000000 */
[----:B------:R-:W2:Y:S02]  /*30e0*/  UTCATOMSWS.FIND_AND_SET.ALIGN UP0, UR4, UR4 ;  /* 0x00000004000475e3 */ /* 0x000ea40008000800 */
[----:B--2---:R-:W-:Y:S01]  /*30f0*/  MOV R4, UR4 ;  /* 0x0000000400047c02 */ /* 0x004fe20008000f00 */
[----:B------:R-:W-:Y:S05]  /*3100*/  BRA.U !UP0, `(.L_x_58) ;  /* 0xfffffffd08e87547 */ /* 0x000fea000b83ffff */
.L_x_57:
[-C--:B------:R-:W-:Y:S02]  /*3110*/  SHF.L.U32 R3, R3, R4.reuse, RZ ;  /* 0x0000000403037219 */ /* 0x080fe400000006ff */
[----:B------:R-:W-:Y:S01]  /*3120*/  SHF.L.U32 R0, R0, R4, RZ ;  /* 0x0000000400007219 */ /* 0x000fe200000006ff */
[----:B------:R-:W-:Y:S02]  /*3130*/  IMAD.SHL.U32 R4, R4, 0x20, RZ ;  /* 0x0000002004047824 */ /* 0x000fe400078e00ff */
[----:B------:R2:W-:Y:S04]  /*3140*/  ATOMS.OR RZ, [UR5+0x14], R3 ;  /* 0x00001403ffff798c */ /* 0x0005e8000b000005 */
[----:B------:R2:W-:Y:S04]  /*3150*/  ATOMS.OR RZ, [UR5+0x18], R0 ;  /* 0x00001800ffff798c */ /* 0x0005e8000b000005 */
[----:B------:R2:W-:Y:S01]  /*3160*/  STS [UR6+0x130], R4 ;  /* 0x00013004ff007988 */ /* 0x0005e20008000806 */
[----:B------:R-:W-:Y:S05]  /*3170*/  BRA `(.L_x_56) ;  /* 0x0000000000107947 */ /* 0x000fea0003800000 */
.L_x_55:
[----:B------:R-:W-:Y:S02]  /*3180*/  MOV R0, 0xffffffff ;  /* 0xffffffff00007802 */ /* 0x000fe40000000f00 */
[----:B------:R-:W-:-:S03]  /*3190*/  MOV R4, 0x31c0 ;  /* 0x000031c000047802 */ /* 0x000fc60000000f00 */
[----:B------:R2:W-:Y:S04]  /*31a0*/  STS [UR6+0x130], R0 ;  /* 0x00013000ff007988 */ /* 0x0005e80008000806 */
[----:B-12--5:R-:W-:Y:S05]  /*31b0*/  CALL.REL.NOINC `($__internal_1_$__cuda_sm10x_tcgen05_guardrail_trap_phase_invalid_during_alloc) ;  /* 0x0000007000407944 */ /* 0x026fea0003c00000 */
.L_x_56:
[----:B------:R-:W-:Y:S05]  /*31c0*/  WARPSYNC.ALL ;  /* 0x0000000000007948 */ /* 0x000fea0003800000 */
[----:B------:R-:W3:Y:S01]  /*31d0*/  S2UR UR4, SR_CgaCtaId ;  /* 0x00000000000479c3 */ /* 0x000ee20000008800 */
[----:B------:R-:W-:Y:S01]  /*31e0*/  UMOV UR17, 0x400 ;  /* 0x0000040000117882 */ /* 0x000fe20000000000 */
[----:B------:R-:W-:-:S06]  /*31f0*/  NOP ;  /* 0x0000000000007918 */ /* 0x000fcc0000000000 */
[----:B------:R-:W-:Y:S06]  /*3200*/  BAR.ARV 0x6, 0xa0 ;  /* 0x0182800000007b1d */ /* 0x000fec0000002000 */
[----:B------:R-:W4:Y:S01]  /*3210*/  LDCU UR5, c[0x0][0x38c] ;  /* 0x00007180ff0577ac */ /* 0x000f220008000800 */
[----:B------:R-:W-:Y:S01]  /*3220*/  LOP3.LUT R2, R2, 0xffff, RZ, 0xc0, !PT ;  /* 0x0000ffff02027812 */ /* 0x000fe200078ec0ff */
[----:B------:R-:W-:Y:S01]  /*3230*/  IMAD.MOV.U32 R11, RZ, RZ, 0x1 ;  /* 0x00000001ff0b7424 */ /* 0x000fe200078e00ff */
[----:B------:R-:W-:Y:S01]  /*3240*/  CS2R R8, SRZ ;  /* 0x0000000000087805 */ /* 0x000fe2000001ff00 */
[----:B------:R-:W1:Y:S01]  /*3250*/  LDCU UR8, c[0x0][0x38c] ;  /* 0x00007180ff0877ac */ /* 0x000e620008000800 */
[----:B------:R-:W-:Y:S01]  /*3260*/  R2UR UR19, R2 ;  /* 0x00000000021372ca */ /* 0x000fe200000e0000 */
[----:B------:R-:W-:Y:S01]  /*3270*/  IMAD.MOV.U32 R10, RZ, RZ, RZ ;  /* 0x000000ffff0a7224 */ /* 0x000fe200078e00ff */
[----:B------:R-:W-:Y:S01]  /*3280*/  UMOV UR22, URZ ;  /* 0x000000ff00167c82 */ /* 0x000fe20008000000 */
[----:B------:R-:W-:Y:S01]  /*3290*/  UMOV UR14, URZ ;  /* 0x000000ff000e7c82 */ /* 0x000fe20008000000 */
[----:B---3--:R-:W-:Y:S01]  /*32a0*/  ULEA UR17, UR4, UR17, 0x18 ;  /* 0x0000001104117291 */ /* 0x008fe2000f8ec0ff */
[----:B------:R-:W-:Y:S01]  /*32b0*/  UMOV UR26, 0x0 ;  /* 0x00000000001a7882 */ /* 0x000fe20000000000 */
[----:B------:R-:W-:-:S02]  /*32c0*/  UMOV UR27, 0x44004a0 ;  /* 0x044004a0001b7882 */ /* 0x000fc40000000000 */
[----:B------:R-:W-:Y:S02]  /*32d0*/  UIADD3 UR6, UPT, UPT, UR17, 0x6400, URZ ;  /* 0x0000640011067890 */ /* 0x000fe4000fffe0ff */
[----:B------:R-:W-:Y:S02]  /*32e0*/  UIADD3 UR7, UPT, UPT, UR17, 0x9400, URZ ;  /* 0x0000940011077890 */ /* 0x000fe4000fffe0ff */
[----:B----4-:R-:W-:Y:S01]  /*32f0*/  UIADD3 UR5, UPT, UPT, UR5, 0x3f, URZ ;  /* 0x0000003f05057890 */ /* 0x010fe2000fffe0ff */
[----:B--2---:R-:W2:Y:S01]  /*3300*/  LDS R0, [UR17+0x130] ;  /* 0x00013011ff007984 */ /* 0x004ea20008000800 */
[----:B------:R-:W-:Y:S02]  /*3310*/  USHF.R.U32.HI UR6, URZ, 0x4, UR6 ;  /* 0x00000004ff067899 */ /* 0x000fe40008011606 */
[----:B------:R-:W-:Y:S02]  /*3320*/  USHF.R.S32.HI UR4, URZ, 0x1f, UR5 ;  /* 0x0000001fff047899 */ /* 0x000fe40008011405 */
[----:B------:R-:W-:-:S02]  /*3330*/  ULOP3.LUT UR6, UR6, 0x3fff, URZ, 0xc0, !UPT ;  /* 0x00003fff06067892 */ /* 0x000fc4000f8ec0ff */
[----:B------:R-:W-:Y:S02]  /*3340*/  ULEA.HI UR4, UR4, UR5, URZ, 0x6 ;  /* 0x0000000504047291 */ /* 0x000fe4000f8f30ff */
[----:B------:R-:W-:Y:S02]  /*3350*/  USHF.R.U32.HI UR5, URZ, 0x4, UR7 ;  /* 0x00000004ff057899 */ /* 0x000fe40008011607 */
[----:B------:R-:W-:Y:S02]  /*3360*/  USHF.R.S32.HI UR28, URZ, 0x6, UR4 ;  /* 0x00000006ff1c7899 */ /* 0x000fe40008011404 */
[----:B------:R-:W-:Y:S02]  /*3370*/  ULOP3.LUT UR5, UR5, 0x3fff, URZ, 0xc0, !UPT ;  /* 0x00003fff05057892 */ /* 0x000fe4000f8ec0ff */
[----:B------:R-:W-:Y:S02]  /*3380*/  UISETP.LT.AND UP0, UPT, UR28, 0x1, UPT ;  /* 0x000000011c00788c */ /* 0x000fe4000bf01270 */
[----:B------:R-:W-:-:S02]  /*3390*/  ULOP3.LUT UR20, UR6, 0x10000, URZ, 0xfc, !UPT ;  /* 0x0001000006147892 */ /* 0x000fc4000f8efcff */
[----:B------:R-:W-:Y:S02]  /*33a0*/  USEL UR29, UR28, 0x1, !UP0 ;  /* 0x000000011c1d7887 */ /* 0x000fe4000c000000 */
[----:B------:R-:W-:Y:S02]  /*33b0*/  ULOP3.LUT UR21, UR5, 0x10000, URZ, 0xfc, !UPT ;  /* 0x0001000005157892 */ /* 0x000fe4000f8efcff */
[----:B------:R-:W-:Y:S02]  /*33c0*/  UIADD3 UR29, UPT, UPT, -UR29, URZ, URZ ;  /* 0x000000ff1d1d7290 */ /* 0x000fe4000fffe1ff */
[----:B-1----:R-:W-:Y:S01]  /*33d0*/  UISETP.GE.AND UP4, UPT, UR8, 0x1, UPT ;  /* 0x000000010800788c */ /* 0x002fe2000bf86270 */
[----:B------:R-:W-:Y:S01]  /*33e0*/  UMOV UR24, 0x0 ;  /* 0x0000000000187882 */ /* 0x000fe20000000000 */
[----:B------:R-:W-:Y:S01]  /*33f0*/  UMOV UR25, 0x44004a0 ;  /* 0x044004a000197882 */ /* 0x000fe20000000000 */
[----:B--2---:R-:W-:-:S15]  /*3400*/  R2UR UR30, R0 ;  /* 0x00000000001e72ca */ /* 0x004fde00000e0000 */
.L_x_65:
[----:B------:R-:W-:Y:S02]  /*3410*/  LEA R0, R10, UR17, 0x3 ;  /* 0x000000110a007c11 */ /* 0x000fe4000f8e18ff */
[----:B------:R-:W-:Y:S02]  /*3420*/  SHF.L.U32 R2, R9, 0x1f, RZ ;  /* 0x0000001f09027819 */ /* 0x000fe400000006ff */
[----:B------:R-:W-:Y:S01]  /*3430*/  PLOP3.LUT P0, PT, PT, PT, UP4, 0x80, 0x8 ;  /* 0x000000000008781c */ /* 0x000fe20003f0f048 */
[----:B------:R-:W-:Y:S01]  /*3440*/  VIADD R3, R0, 0x90 ;  /* 0x0000009000037836 */ /* 0x000fe20000000000 */
[----:B-1----:R-:W1:Y:S02]  /*3450*/  SYNCS.PHASECHK.TRANS64.TRYWAIT P1, [R0+URZ+0x80], R2 ;  /* 0x00008002000075a7 */ /* 0x002e6400080211ff */
[----:B-1-3--:R-:W-:Y:S09]  /*3460*/  @!P1 BRA `(.L_x_59) ;  /* 0x0000006400989947 */ /* 0x00aff20003800000 */
.L_x_144:
[----:B------:R-:W-:Y:S01]  /*3470*/  LEA R4, R10, UR17, 0x4 ;  /* 0x000000110a047c11 */ /* 0x000fe2000f8e20ff */
[----:B------:R-:W-:Y:S01]  /*3480*/  @UP4 ULEA UR4, UR14, UR17, 0x3 ;  /* 0x000000110e044291 */ /* 0x000fe2000f8e18ff */
[----:B------:R-:W-:Y:S01]  /*3490*/  PLOP3.LUT P2, PT, PT, PT, PT, 0x80, 0x8 ;  /* 0x000000000008781c */ /* 0x000fe20003f4f070 */
[----:B------:R-:W-:Y:S01]  /*34a0*/  ULEA UR23, UR22, UR17, 0x3 ;  /* 0x0000001116177291 */ /* 0x000fe2000f8e18ff */
[----:B------:R-:W-:Y:S02]  /*34b0*/  PRMT R3, RZ, 0x654, R3 ;  /* 0x00000654ff037816 */ /* 0x000fe40000000003 */
[----:B------:R-:W2:Y:S01]  /*34c0*/  LDS.128 R4, [R4+0x110] ;  /* 0x0001100004047984 */ /* 0x000ea20000000c00 */
[----:B-1----:R-:W-:Y:S02]  /*34d0*/  @P0 SHF.L.U32 R2, R8, 0x1f, RZ ;  /* 0x0000001f08020819 */ /* 0x002fe400000006ff */
[----:B------:R-:W-:Y:S01]  /*34e0*/  SHF.L.U32 R0, R11, 0x1f, RZ ;  /* 0x0000001f0b007819 */ /* 0x000fe200000006ff */
[----:B------:R-:W-:Y:S01]  /*34f0*/  @!PT LDS RZ, [RZ] ;  /* 0x00000000fffff984 */ /* 0x000fe20000000800 */
[----:B------:R-:W-:Y:S01]  /*3500*/  @!PT LDS RZ, [RZ] ;  /* 0x00000000fffff984 */ /* 0x000fe20000000800 */
[----:B------:R-:W-:Y:S01]  /*3510*/  @!PT LDS RZ, [RZ] ;  /* 0x00000000fffff984 */ /* 0x000fe20000000800 */
[----:B------:R-:W-:Y:S01]  /*3520*/  @!PT LDS RZ, [RZ] ;  /* 0x00000000fffff984 */ /* 0x000fe20000000800 */
[----:B------:R1:W-:Y:S06]  /*3530*/  MEMBAR.ALL.CTA ;  /* 0x0000000000007992 */ /* 0x0003ec0000008000 */
[----:B-1----:R-:W1:Y:S02]  /*3540*/  FENCE.VIEW.ASYNC.S ;  /* 0x00000000000073c6 */ /* 0x002e640000000000 */
[----:B-1----:R1:W-:Y:S01]  /*3550*/  SYNCS.ARRIVE.TRANS64.RED.A1T0 RZ, [R3+URZ], RZ ;  /* 0x000000ff03ff79a7 */ /* 0x0023e200081004ff */
[----:B------:R1:W3:Y:S01]  /*3560*/  @P0 SYNCS.PHASECHK.TRANS64.TRYWAIT P2, [UR4], R2 ;  /* 0x00000002ff0005a7 */ /* 0x0002e20008041104 */
[----:B------:R-:W-:Y:S01]  /*3570*/  ULEA.HI UR4, UR22, UR22, URZ, 0x1 ;  /* 0x0000001616047291 */ /* 0x000fe2000f8f08ff */
[----:B--2---:R-:W-:-:S03]  /*3580*/  LOP3.LUT P1, RZ, R6, 0x1, RZ, 0xc0, !PT ;  /* 0x0000000106ff7812 */ /* 0x004fc6000782c0ff */
[----:B------:R-:W-:Y:S02]  /*3590*/  USHF.L.U32 UR18, UR4, 0x7, URZ ;  /* 0x0000000704127899 */ /* 0x000fe400080006ff */
[----:B------:R-:W-:Y:S02]  /*35a0*/  ULOP3.LUT UR4, UR4, 0xffe, URZ, 0xc0, !UPT ;  /* 0x00000ffe04047892 */ /* 0x000fe4000f8ec0ff */
[----:B------:R-:W-:Y:S02]  /*35b0*/  ULOP3.LUT UR18, UR18, 0xffffff00, URZ, 0xc0, !UPT ;  /* 0xffffff0012127892 */ /* 0x000fe4000f8ec0ff */
[----:B------:R-:W-:Y:S02]  /*35c0*/  UIADD3 UR4, UPT, UPT, -UR4, UR22, URZ ;  /* 0x0000001604047290 */ /* 0x000fe4000fffe1ff */
[----:B------:R-:W-:Y:S01]  /*35d0*/  UIADD3 UR18, UPT, UPT, UR30, UR18, URZ ;  /* 0x000000121e127290 */ /* 0x000fe2000fffe0ff */
[----:B------:R-:W2:Y:S03]  /*35e0*/  SYNCS.PHASECHK.TRANS64.TRYWAIT P0, [UR23+0xc0], R0 ;  /* 0x0000c000ff0075a7 */ /* 0x000ea60008001117 */
[----:B------:R-:W-:Y:S01]  /*35f0*/  ULEA UR18, UR4, UR18, 0x14 ;  /* 0x0000001204127291 */ /* 0x000fe2000f8ea0ff */
[----:B-123--:R-:W-:Y:S11]  /*3600*/  @!P0 BRA `(.L_x_60) ;  /* 0x0000006400448947 */ /* 0x00eff60003800000 */
.L_x_146:
[----:B------:R-:W-:Y:S01]  /*3610*/  IADD3 R10, PT, PT, R10, 0x1, RZ ;  /* 0x000000010a0a7810 */ /* 0x000fe20007ffe0ff */
[----:B------:R-:W-:Y:S06]  /*3620*/  BRA.U !UP4, `(.L_x_61) ;  /* 0x000000010c987547 */ /* 0x000fec000b800000 */
[----:B------:R-:W-:Y:S01]  /*3630*/  UPLOP3.LUT UP2, UPT, UPT, UPT, UPT, 0x40, 0x4 ;  /* 0x000000000004789c */ /* 0x000fe20003f4e870 */
[----:B------:R-:W-:Y:S01]  /*3640*/  UMOV UR16, UR29 ;  /* 0x0000001d00107c82 */ /* 0x000fe20008000000 */
[----:B------:R-:W-:Y:S01]  /*3650*/  UMOV UR15, UR28 ;  /* 0x0000001c000f7c82 */ /* 0x000fe20008000000 */
[----:B------:R-:W-:-:S08]  /*3660*/  UMOV UR6, UR14 ;  /* 0x0000000e00067c82 */ /* 0x000fd00008000000 */
.L_x_64:
[----:B------:R-:W-:Y:S02]  /*3670*/  UIADD3 UR16, UPT, UPT, UR16, 0x1, URZ ;  /* 0x0000000110107890 */ /* 0x000fe4000fffe0ff */
[----:B--2---:R-:W-:Y:S02]  /*3680*/  ULEA UR5, UR6, UR17, 0x3 ;  /* 0x0000001106057291 */ /* 0x004fe4000f8e18ff */
[----:B------:R-:W-:Y:S01]  /*3690*/  UISETP.NE.AND UP3, UPT, UR16, URZ, UPT ;  /* 0x000000ff1000728c */ /* 0x000fe2000bf65270 */
[----:B---3--:R-:W-:Y:S10]  /*36a0*/  @P2 BRA `(.L_x_62) ;  /* 0x00000000000c2947 */ /* 0x008ff40003800000 */
[----:B-1----:R-:W-:Y:S04]  /*36b0*/  SHF.L.U32 R2, R8, 0x1f, RZ ;  /* 0x0000001f08027819 */ /* 0x002fe800000006ff */
[----:B------:R-:W1:Y:S02]  /*36c0*/  SYNCS.PHASECHK.TRANS64.TRYWAIT P0, [UR5], R2 ;  /* 0x00000002ff0075a7 */ /* 0x000e640008001105 */
[----:B-1----:R-:W-:Y:S05]  /*36d0*/  @!P0 BRA `(.L_x_63) ;  /* 0x0000006400288947 */ /* 0x002fea0003800000 */
.L_x_62:
[----:B------:R-:W-:Y:S01]  /*36e0*/  UISETP.NE.AND UP0, UPT, UR15, 0x1, UPT ;  /* 0x000000010f00788c */ /* 0x000fe2000bf05270 */
[----:B------:R-:W-:Y:S01]  /*36f0*/  PLOP3.LUT P2, PT, PT, PT, PT, 0x80, 0x8 ;  /* 0x000000000008781c */ /* 0x000fe20003f4f070 */
[----:B------:R-:W-:Y:S02]  /*3700*/  UIADD3 UR4, UPT, UPT, UR6, 0x1, URZ ;  /* 0x0000000106047890 */ /* 0x000fe4000fffe0ff */
[----:B------:R-:W-:Y:S02]  /*3710*/  ULEA UR12, UR6, UR21, 0xa ;  /* 0x00000015060c7291 */ /* 0x000fe4000f8e50ff */
[----:B------:R-:W-:Y:S01]  /*3720*/  UISETP.NE.AND UP1, UPT, UR4, 0x3, UPT ;  /* 0x000000030400788c */ /* 0x000fe2000bf25270 */
[----:B------:R-:W-:Y:S01]  /*3730*/  PLOP3.LUT P0, PT, PT, PT, UP0, 0x80, 0x8 ;  /* 0x000000000008781c */ /* 0x000fe20003f0f008 */
[----:B------:R-:W-:Y:S02]  /*3740*/  UIADD3 UR10, UPT, UPT, UR12, 0x2, URZ ;  /* 0x000000020c0a7890 */ /* 0x000fe4000fffe0ff */
[----:B------:R-:W-:Y:S02]  /*3750*/  USEL UR7, URZ, 0x1, UP1 ;  /* 0x00000001ff077887 */ /* 0x000fe40008800000 */
[----:B------:R-:W-:Y:S02]  /*3760*/  USEL UR14, UR4, URZ, UP1 ;  /* 0x000000ff040e7287 */ /* 0x000fe40008800000 */
[----:B------:R-:W-:Y:S02]  /*3770*/  UIADD3 UR15, UPT, UPT, UR15, -0x1, URZ ;  /* 0xffffffff0f0f7890 */ /* 0x000fe4000fffe0ff */
[----:B------:R-:W-:Y:S01]  /*3780*/  @UP0 ULEA UR4, UR14, UR17, 0x3 ;  /* 0x000000110e040291 */ /* 0x000fe2000f8e18ff */
[----:B------:R-:W-:Y:S01]  /*3790*/  LOP3.LUT R8, R8, UR7, RZ, 0x3c, !PT ;  /* 0x0000000708087c12 */ /* 0x000fe2000f8e3cff */
[----:B------:R-:W-:Y:S01]  /*37a0*/  UIADD3 UR7, UPT, UPT, UR5, 0x18, URZ ;  /* 0x0000001805077890 */ /* 0x000fe2000fffe0ff */
[----:B------:R-:W-:Y:S02]  /*37b0*/  UMOV UR13, 0x80004020 ;  /* 0x80004020000d7882 */ /* 0x000fe40000000000 */
[----:B-1----:R-:W-:Y:S01]  /*37c0*/  @P0 SHF.L.U32 R0, R8, 0x1f, RZ ;  /* 0x0000001f08000819 */ /* 0x002fe200000006ff */
[----:B------:R-:W-:Y:S01]  /*37d0*/  UMOV UR5, 0x80004020 ;  /* 0x8000402000057882 */ /* 0x000fe20000000000 */
[----:B------:R-:W-:Y:S01]  /*37e0*/  UMOV UR11, 0x80004020 ;  /* 0x80004020000b7882 */ /* 0x000fe20000000000 */
[----:B------:R-:W-:Y:S01]  /*37f0*/  UMOV UR9, 0x80004020 ;  /* 0x8000402000097882 */ /* 0x000fe20000000000 */
[----:B------:R2:W3:Y:S01]  /*3800*/  @P0 SYNCS.PHASECHK.TRANS64.TRYWAIT P2, [UR4], R0 ;  /* 0x00000000ff0005a7 */ /* 0x0004e20008041104 */
[----:B------:R-:W-:Y:S03]  /*3810*/  ULEA UR4, UR6, UR20, 0x8 ;  /* 0x0000001406047291 */ /* 0x000fe6000f8e40ff */
[----:B------:R-:W-:Y:S01]  /*3820*/  UMOV UR6, UR14 ;  /* 0x0000000e00067c82 */ /* 0x000fe20008000000 */
[----:B------:R-:W-:Y:S05]  /*3830*/  UIADD3 UR8, UPT, UPT, UR4, 0x2, URZ ;  /* 0x0000000204087890 */ /* 0x000fea000fffe0ff */
[----:B------:R2:W-:Y:S01]  /*3840*/  UTCIMMA gdesc[UR4], gdesc[UR12], tmem[UR18], tmem[UR26], idesc[UR27], UP2 ;  /* 0x00ff1a0c040075ea */ /* 0x0005e20009000112 */
[----:B------:R-:W-:Y:S03]  /*3850*/  UPLOP3.LUT UP2, UPT, UPT, UPT, UPT, 0x80, 0x8 ;  /* 0x000000000008789c */ /* 0x000fe60003f4f070 */
[----:B------:R2:W-:Y:S01]  /*3860*/  UTCIMMA gdesc[UR8], gdesc[UR10], tmem[UR18], tmem[UR24], idesc[UR25], UPT ;  /* 0x00ff180a080075ea */ /* 0x0005e2000b800112 */
[----:B------:R2:W-:Y:S01]  /*3870*/  UTCBAR.MULTICAST [UR7], URZ, UR19 ;  /* 0x000000ff070073e9 */ /* 0x0005e20008000813 */
[----:B------:R-:W-:Y:S06]  /*3880*/  BRA.U UP3, `(.L_x_64) ;  /* 0xfffffffd03787547 */ /* 0x000fec000b83ffff */
.L_x_61:
[----:B--2---:R-:W-:Y:S01]  /*3890*/  UIADD3 UR4, UPT, UPT, UR22, 0x1, URZ ;  /* 0x0000000116047890 */ /* 0x004fe2000fffe0ff */
[C---:B------:R-:W-:Y:S01]  /*38a0*/  ISETP.NE.AND P0, PT, R10.reuse, 0x2, PT ;  /* 0x000000020a00780c */ /* 0x040fe20003f05270 */
[----:B------:R-:W-:Y:S02]  /*38b0*/  UIADD3 UR5, UPT, UPT, UR23, 0xa0, URZ ;  /* 0x000000a017057890 */ /* 0x000fe4000fffe0ff */
[----:B------:R-:W-:Y:S01]  /*38c0*/  UISETP.NE.AND UP0, UPT, UR4, 0x4, UPT ;  /* 0x000000040400788c */ /* 0x000fe2000bf05270 */
[----:B-1----:R-:W-:Y:S02]  /*38d0*/  SEL R0, RZ, 0x1, P0 ;  /* 0x00000001ff007807 */ /* 0x002fe40000000000 */
[----:B------:R-:W-:Y:S01]  /*38e0*/  SEL R10, R10, RZ, P0 ;  /* 0x000000ff0a0a7207 */ /* 0x000fe20000000000 */
[----:B------:R-:W-:Y:S01]  /*38f0*/  USEL UR6, URZ, 0x1, UP0 ;  /* 0x00000001ff067887 */ /* 0x000fe20008000000 */
[----:B------:R-:W-:Y:S01]  /*3900*/  LOP3.LUT R9, R9, R0, RZ, 0x3c, !PT ;  /* 0x0000000009097212 */ /* 0x000fe200078e3cff */
[----:B------:R-:W-:Y:S01]  /*3910*/  USEL UR22, UR4, URZ, UP0 ;  /* 0x000000ff04167287 */ /* 0x000fe20008000000 */
[----:B------:R1:W-:Y:S03]  /*3920*/  UTCBAR [UR5], URZ ;  /* 0x000000ff050073e9 */ /* 0x0003e600080000ff */
[----:B------:R-:W-:Y:S01]  /*3930*/  LOP3.LUT R11, R11, UR6, RZ, 0x3c, !PT ;  /* 0x000000060b0b7c12 */ /* 0x000fe2000f8e3cff */
[----:B------:R-:W-:Y:S07]  /*3940*/  @P1 BRA `(.L_x_65) ;  /* 0xfffffff800b01947 */ /* 0x000fee000383ffff */
[----:B------:R-:W2:Y:S01]  /*3950*/  S2UR UR8, SR_CgaCtaId ;  /* 0x00000000000879c3 */ /* 0x000ea20000008800 */
[----:B------:R-:W-:Y:S01]  /*3960*/  ELECT P0, URZ, PT ;  /* 0x0000000000ff782f */ /* 0x000fe20003800000 */
[----:B------:R-:W-:Y:S01]  /*3970*/  IMAD.MOV.U32 R0, RZ, RZ, 0x1 ;  /* 0x00000001ff007424 */ /* 0x000fe200078e00ff */
[----:B------:R-:W-:Y:S01]  /*3980*/  UIADD3 UR17, UPT, UPT, UR17, 0xc0, URZ ;  /* 0x000000c011117890 */ /* 0x000fe2000fffe0ff */
[----:B------:R-:W-:Y:S01]  /*3990*/  SHF.L.U32 R2, R11, 0x1f, RZ ;  /* 0x0000001f0b027819 */ /* 0x000fe200000006ff */
[----:B------:R-:W-:-:S03]  /*39a0*/  UMOV UR4, 0x40 ;  /* 0x0000004000047882 */ /* 0x000fc60000000000 */
[----:B------:R-:W-:Y:S01]  /*39b0*/  UVIRTCOUNT.DEALLOC.SMPOOL 0x80 ;  /* 0x000000800000784c */ /* 0x000fe20000000000 */
[----:B--2---:R-:W-:Y:S02]  /*39c0*/  ULEA UR8, UR8, UR4, 0x18 ;  /* 0x0000000408087291 */ /* 0x004fe4000f8ec0ff */
[----:B------:R-:W-:-:S07]  /*39d0*/  ULEA UR4, UR22, UR17, 0x3 ;  /* 0x0000001116047291 */ /* 0x000fce000f8e18ff */
[----:B------:R2:W-:Y:S02]  /*39e0*/  @P0 STS.U8 [UR8+0x1c], R0 ;  /* 0x00001c00ff000988 */ /* 0x0005e40008000008 */
[----:B------:R-:W4:Y:S02]  /*39f0*/  SYNCS.PHASECHK.TRANS64.TRYWAIT P0, [UR4], R2 ;  /* 0x00000002ff0075a7 */ /* 0x000f240008001104 */
[----:B--2-4-:R-:W-:Y:S05]  /*3a00*/  @!P0 BRA `(.L_x_66) ;  /* 0x0000006000748947 */ /* 0x014fea0003800000 */
.L_x_149:
[----:B------:R-:W-:-:S04]  /*3a10*/  UIADD3 UR4, UPT, UPT, UR22, 0x1, URZ ;  /* 0x0000000116047890 */ /* 0x000fc8000fffe0ff */
[----:B------:R-:W-:-:S04]  /*3a20*/  UISETP.NE.AND UP0, UPT, UR4, 0x4, UPT ;  /* 0x000000040400788c */ /* 0x000fc8000bf05270 */
[----:B------:R-:W-:Y:S02]  /*3a30*/  USEL UR6, URZ, 0x1, UP0 ;  /* 0x00000001ff067887 */ /* 0x000fe40008000000 */
[----:B------:R-:W-:-:S04]  /*3a40*/  USEL UR4, UR4, URZ, UP0 ;  /* 0x000000ff04047287 */ /* 0x000fc80008000000 */
[----:B-1----:R-:W-:Y:S01]  /*3a50*/  ULEA UR5, UR4, UR17, 0x3 ;  /* 0x0000001104057291 */ /* 0x002fe2000f8e18ff */
[----:B--2---:R-:W-:-:S04]  /*3a60*/  LOP3.LUT R2, R11, UR6, RZ, 0x3c, !PT ;  /* 0x000000060b027c12 */ /* 0x004fc8000f8e3cff */
[----:B------:R-:W-:-:S04]  /*3a70*/  SHF.L.U32 R3, R2, 0x1f, RZ ;  /* 0x0000001f02037819 */ /* 0x000fc800000006ff */
[----:B------:R-:W1:Y:S02]  /*3a80*/  SYNCS.PHASECHK.TRANS64.TRYWAIT P0, [UR5], R3 ;  /* 0x00000003ff0075a7 */ /* 0x000e640008001105 */
[----:B-1----:R-:W-:Y:S05]  /*3a90*/  @!P0 BRA `(.L_x_67) ;  /* 0x0000006000688947 */ /* 0x002fea0003800000 */
.L_x_151:
        /* <DEDUP_REMOVED lines=9> */
.L_x_153:
[----:B------:R-:W-:-:S04]  /*3b30*/  UIADD3 UR4, UPT, UPT, UR4, 0x1, URZ ;  /* 0x0000000104047890 */ /* 0x000fc8000fffe0ff */
[----:B------:R-:W-:-:S04]  /*3b40*/  UISETP.NE.AND UP0, UPT, UR4, 0x4, UPT ;  /* 0x000000040400788c */ /* 0x000fc8000bf05270 */
[----:B------:R-:W-:Y:S02]  /*3b50*/  USEL UR5, URZ, 0x1, UP0 ;  /* 0x00000001ff057887 */ /* 0x000fe40008000000 */
[----:B------:R-:W-:-:S04]  /*3b60*/  USEL UR4, UR4, URZ, UP0 ;  /* 0x000000ff04047287 */ /* 0x000fc80008000000 */
[----:B------:R-:W-:Y:S01]  /*3b70*/  ULEA UR4, UR4, UR17, 0x3 ;  /* 0x0000001104047291 */ /* 0x000fe2000f8e18ff */
[----:B------:R-:W-:-:S04]  /*3b80*/  LOP3.LUT R2, R2, UR5, RZ, 0x3c, !PT ;  /* 0x0000000502027c12 */ /* 0x000fc8000f8e3cff */
[----:B------:R-:W-:-:S04]  /*3b90*/  SHF.L.U32 R2, R2, 0x1f, RZ ;  /* 0x0000001f02027819 */ /* 0x000fc800000006ff */
[----:B------:R-:W2:Y:S02]  /*3ba0*/  SYNCS.PHASECHK.TRANS64.TRYWAIT P0, [UR4], R2 ;  /* 0x00000002ff0075a7 */ /* 0x000ea40008001104 */
[----:B--2---:R-:W-:Y:S05]  /*3bb0*/  @!P0 BRA `(.L_x_69) ;  /* 0x0000006000508947 */ /* 0x004fea0003800000 */
.L_x_155:
[----:B------:R-:W-:Y:S01]  /*3bc0*/  NOP ;  /* 0x0000000000007918 */ /* 0x000fe20000000000 */
[----:B-1----:R-:W1:Y:S01]  /*3bd0*/  LDS R0, [UR8+0x14] ;  /* 0x00001408ff007984 */ /* 0x002e620008000800 */
[----:B------:R-:W-:Y:S01]  /*3be0*/  ULOP3.LUT UR4, UR30, 0xffff, URZ, 0xc0, !UPT ;  /* 0x0000ffff1e047892 */ /* 0x000fe2000f8ec0ff */
[----:B------:R-:W-:Y:S01]  /*3bf0*/  UMOV UR5, 0xffff ;  /* 0x0000ffff00057882 */ /* 0x000fe20000000000 */
[----:B------:R-:W-:Y:S02]  /*3c00*/  UMOV UR6, 0x1 ;  /* 0x0000000100067882 */ /* 0x000fe40000000000 */
[----:B------:R-:W-:-:S04]  /*3c10*/  USHF.R.U32.HI UR4, URZ, 0x5, UR4 ;  /* 0x00000005ff047899 */ /* 0x000fc80008011604 */
[----:B------:R-:W-:Y:S02]  /*3c20*/  USHF.L.U32 UR5, UR5, UR4, URZ ;  /* 0x0000000405057299 */ /* 0x000fe400080006ff */
[----:B------:R-:W-:-:S04]  /*3c30*/  USHF.L.U32 UR4, UR6, UR4, URZ ;  /* 0x0000000406047299 */ /* 0x000fc800080006ff */
[----:B-1----:R-:W-:-:S04]  /*3c40*/  LOP3.LUT R0, R0, UR5, RZ, 0xc0, !PT ;  /* 0x0000000500007c12 */ /* 0x002fc8000f8ec0ff */
[----:B------:R-:W-:-:S13]  /*3c50*/  ISETP.NE.AND P0, PT, R0, UR5, PT ;  /* 0x0000000500007c0c */ /* 0x000fda000bf05270 */
[----:B------:R-:W-:Y:S05]  /*3c60*/  @P0 BRA `(.L_x_70) ;  /* 0x0000000000580947 */ /* 0x000fea0003800000 */
[----:B------:R-:W1:Y:S02]  /*3c70*/  LDS R0, [UR8+0x18] ;  /* 0x00001808ff007984 */ /* 0x000e640008000800 */
[----:B-1----:R-:W-:-:S04]  /*3c80*/  LOP3.LUT R0, R0, UR4, RZ, 0xc0, !PT ;  /* 0x0000000400007c12 */ /* 0x002fc8000f8ec0ff */
[----:B------:R-:W-:-:S13]  /*3c90*/  ISETP.NE.AND P0, PT, R0, UR4, PT ;  /* 0x0000000400007c0c */ /* 0x000fda000bf05270 */
[----:B------:R-:W-:Y:S05]  /*3ca0*/  @P0 BRA `(.L_x_71) ;  /* 0x00000000003c0947 */ /* 0x000fea0003800000 */
[----:B------:R-:W1:Y:S01]  /*3cb0*/  S2R R2, SR_LANEID ;  /* 0x0000000000027919 */ /* 0x000e620000000000 */
[----:B------:R-:W-:-:S06]  /*3cc0*/  ULOP3.LUT UR5, URZ, UR5, URZ, 0x33, !UPT ;  /* 0x00000005ff057292 */ /* 0x000fcc000f8e33ff */
[----:B------:R-:W-:-:S04]  /*3cd0*/  IMAD.U32 R0, RZ, RZ, UR5 ;  /* 0x00000005ff007e24 */ /* 0x000fc8000f8e00ff */
[----:B------:R2:W4:Y:S02]  /*3ce0*/  REDUX UR7, R0 ;  /* 0x00000000000773c4 */ /* 0x0005240000000000 */
[----:B------:R1:W-:Y:S01]  /*3cf0*/  UTCATOMSWS.AND URZ, UR5 ;  /* 0x0000000500ff79e3 */ /* 0x0003e20008000000 */
[----:B--2---:R-:W-:Y:S01]  /*3d00*/  LOP3.LUT R0, RZ, UR4, RZ, 0x33, !PT ;  /* 0x00000004ff007c12 */ /* 0x004fe2000f8e33ff */
[----:B------:R-:W-:Y:S02]  /*3d10*/  VOTEU.ANY UR4, UPT, PT ;  /* 0x0000000000047886 */ /* 0x000fe400038e0100 */
[----:B------:R-:W-:Y:S02]  /*3d20*/  UFLO.U32 UR4, UR4 ;  /* 0x00000004000472bd */ /* 0x000fe400080e0000 */
[----:B------:R-:W2:Y:S04]  /*3d30*/  REDUX UR6, R0 ;  /* 0x00000000000673c4 */ /* 0x000ea80000000000 */
[----:B-1----:R-:W-:-:S02]  /*3d40*/  ISETP.EQ.U32.AND P0, PT, R2, UR4, PT ;  /* 0x0000000402007c0c */ /* 0x002fc4000bf02070 */
[----:B----4-:R-:W-:-:S11]  /*3d50*/  MOV R2, UR7 ;  /* 0x0000000700027c02 */ /* 0x010fd60008000f00 */
[----:B------:R1:W-:Y:S01]  /*3d60*/  @P0 ATOMS.AND RZ, [UR8+0x14], R2 ;  /* 0x00001402ffff098c */ /* 0x0003e2000a800008 */
[----:B--2---:R-:W-:-:S05]  /*3d70*/  IMAD.U32 R0, RZ, RZ, UR6 ;  /* 0x00000006ff007e24 */ /* 0x004fca000f8e00ff */
[----:B------:R1:W-:Y:S01]  /*3d80*/  @P0 ATOMS.AND RZ, [UR8+0x18], R0 ;  /* 0x00001800ffff098c */ /* 0x0003e2000a800008 */
[----:B------:R-:W-:Y:S05]  /*3d90*/  BRA `(.L_x_72) ;  /* 0x0000000000147947 */ /* 0x000fea0003800000 */
.L_x_71:
[----:B------:R-:W-:Y:S02]  /*3da0*/  MOV R2, 0x3dc0 ;  /* 0x00003dc000027802 */ /* 0x000fe40000000f00 */
[----:B---3-5:R-:W-:Y:S05]  /*3db0*/  CALL.REL.NOINC `($__internal_0_$__cuda_sm10x_tcgen05_guardrail_trap_col_being_dealloced_not_returned_by_alloc) ;  /* 0x0000006400347944 */ /* 0x028fea0003c00000 */
[----:B------:R-:W-:Y:S05]  /*3dc0*/  BRA `(.L_x_72) ;  /* 0x0000000000087947 */ /* 0x000fea0003800000 */
.L_x_70:
[----:B------:R-:W-:Y:S02]  /*3dd0*/  MOV R2, 0x3df0 ;  /* 0x00003df000027802 */ /* 0x000fe40000000f00 */
[----:B---3-5:R-:W-:Y:S05]  /*3de0*/  CALL.REL.NOINC `($__internal_2_$__cuda_sm10x_tcgen05_guardrail_trap_unallocated_columns_being_dealloced) ;  /* 0x0000006400407944 */ /* 0x028fea0003c00000 */
.L_x_72:
[----:B------:R-:W-:Y:S01]  /*3df0*/  NOP ;  /* 0x0000000000007918 */ /* 0x000fe20000000000 */
[----:B------:R-:W-:Y:S05]  /*3e00*/  EXIT ;  /* 0x000000000000794d */ /* 0x000fea0003800000 */
.L_x_54:
[----:B------:R-:W-:-:S09]  /*3e10*/  UISETP.NE.OR UP0, UPT, UR17, 0x3, !UP3 ;  /* 0x000000031100788c */ /* 0x000fd2000df05670 */
[----:B------:R-:W-:Y:S05]  /*3e20*/  BRA.U UP0, `(.L_x_73) ;  /* 0x0000001100587547 */ /* 0x000fea000b800000 */
[----:B------:R-:W2:Y:S01]  /*3e30*/  LDCU UR31, c[0x0][0x370] ;  /* 0x00006e00ff1f77ac */ /* 0x000ea20008000800 */
[----:B------:R-:W3:Y:S01]  /*3e40*/  LDC.64 R16, c[0x0][0x348] ;  /* 0x0000d200ff107b82 */ /* 0x000ee20000000a00 */
[----:B------:R-:W-:Y:S02]  /*3e50*/  HFMA2 R13, -RZ, RZ, 0, 0 ;  /* 0x00000000ff0d7431 */ /* 0x000fe400000001ff */
[----:B------:R-:W-:Y:S01]  /*3e60*/  IMAD.MOV.U32 R15, RZ, RZ, 0x1 ;  /* 0x00000001ff0f7424 */ /* 0x000fe200078e00ff */
[----:B------:R-:W2:Y:S01]  /*3e70*/  LDCU.128 UR48, c[0x0][0xb10] ;  /* 0x00016200ff3077ac */ /* 0x000ea20008000c00 */
[----:B------:R-:W-:Y:S01]  /*3e80*/  IMAD.MOV.U32 R14, RZ, RZ, RZ ;  /* 0x000000ffff0e7224 */ /* 0x000fe200078e00ff */
[----:B------:R-:W-:Y:S01]  /*3e90*/  MOV R7, 0x1000 ;  /* 0x0000100000077802 */ /* 0x000fe20000000f00 */
[----:B------:R-:W4:Y:S01]  /*3ea0*/  LDCU UR30, c[0x0][0x374] ;  /* 0x00006e80ff1e77ac */ /* 0x000f220008000800 */
[----:B------:R-:W1:Y:S01]  /*3eb0*/  LDC.64 R2, c[0x0][0x888] ;  /* 0x00022200ff027b82 */ /* 0x000e620000000a00 */
[----:B------:R-:W4:Y:S01]  /*3ec0*/  LDCU UR15, c[0x0][0xb0c] ;  /* 0x00016180ff0f77ac */ /* 0x000f220008000800 */
[----:B------:R-:W3:Y:S06]  /*3ed0*/  LDCU UR40, c[0x0][0xb20] ;  /* 0x00016400ff2877ac */ /* 0x000eec0008000800 */
[----:B------:R-:W1:Y:S01]  /*3ee0*/  LDC.64 R4, c[0x0][0x890] ;  /* 0x00022400ff047b82 */ /* 0x000e620000000a00 */
[----:B------:R-:W3:Y:S01]  /*3ef0*/  LDCU UR4, c[0x0][0xb30] ;  /* 0x00016600ff0477ac */ /* 0x000ee20008000800 */
[----:B------:R-:W-:Y:S01]  /*3f00*/  UMOV UR21, 0x400 ;  /* 0x0000040000157882 */ /* 0x000fe20000000000 */
[----:B--2---:R-:W-:-:S02]  /*3f10*/  UIMAD.WIDE.U32 UR6, UR31, UR48, URZ ;  /* 0x000000301f0672a5 */ /* 0x004fc4000f8e00ff */
[----:B----4-:R-:W-:Y:S02]  /*3f20*/  UIMAD.WIDE.U32 UR8, UR30, UR51, URZ ;  /* 0x000000331e0872a5 */ /* 0x010fe4000f8e00ff */
[----:B------:R-:W-:Y:S02]  /*3f30*/  ULEA UR21, UR45, UR21, 0x18 ;  /* 0x000000152d157291 */ /* 0x000fe4000f8ec0ff */
[----:B------:R-:W-:Y:S02]  /*3f40*/  UPLOP3.LUT UP3, UPT, UPT, UPT, UPT, 0x40, 0x4 ;  /* 0x000000000004789c */ /* 0x000fe40003f6e870 */
[----:B------:R-:W-:Y:S01]  /*3f50*/  UIADD3 UR37, UPT, UPT, UR21, 0x48, URZ ;  /* 0x0000004815257890 */ /* 0x000fe2000fffe0ff */
[----:B------:R-:W-:Y:S01]  /*3f60*/  UMOV UR6, UR7 ;  /* 0x0000000700067c82 */ /* 0x000fe20008000000 */
[----:B------:R-:W-:Y:S01]  /*3f70*/  UMOV UR38, UR9 ;  /* 0x0000000900267c82 */ /* 0x000fe20008000000 */
[----:B------:R-:W-:Y:S02]  /*3f80*/  UISETP.GE.AND UP0, UPT, UR42, 0x1, UPT ;  /* 0x000000012a00788c */ /* 0x000fe4000bf06270 */
[----:B------:R-:W-:Y:S01]  /*3f90*/  UISETP.NE.AND UP4, UPT, UR42, 0x1, UPT ;  /* 0x000000012a00788c */ /* 0x000fe2000bf85270 */
[----:B------:R-:W2:Y:S01]  /*3fa0*/  LDCU.64 UR22, c[0x0][0xb28] ;  /* 0x00016500ff1677ac */ /* 0x000ea20008000a00 */
[----:B------:R-:W-:-:S02]  /*3fb0*/  UISETP.NE.AND UP6, UPT, UR15, 0x1, UPT ;  /* 0x000000010f00788c */ /* 0x000fc4000bfc5270 */
[----:B------:R-:W-:Y:S02]  /*3fc0*/  UISETP.NE.AND UP5, UPT, UR50, 0x1, UPT ;  /* 0x000000013200788c */ /* 0x000fe4000bfa5270 */
[----:B------:R-:W-:Y:S02]  /*3fd0*/  UIADD3 UR33, UPT, UPT, UR21, 0x30, URZ ;  /* 0x0000003015217890 */ /* 0x000fe4000fffe0ff */
[----:B------:R-:W-:Y:S02]  /*3fe0*/  UIADD3 UR25, UPT, UPT, UR21, 0x38, URZ ;  /* 0x0000003815197890 */ /* 0x000fe4000fffe0ff */
[----:B------:R-:W-:Y:S02]  /*3ff0*/  UIADD3 UR17, UPT, UPT, UR21, 0x40, URZ ;  /* 0x0000004015117890 */ /* 0x000fe4000fffe0ff */
[----:B------:R-:W-:Y:S02]  /*4000*/  UPRMT UR37, UR45, 0x654, UR37 ;  /* 0x000006542d257896 */ /* 0x000fe40008000025 */
[----:B------:R-:W-:-:S02]  /*4010*/  USHF.R.U32.HI UR39, URZ, UR49, UR6 ;  /* 0x00000031ff277299 */ /* 0x000fc40008011606 */
[----:B---3--:R-:W-:Y:S02]  /*4020*/  USHF.R.U32.HI UR38, URZ, UR40, UR38 ;  /* 0x00000028ff267299 */ /* 0x008fe40008011626 */
[----:B------:R-:W-:-:S11]  /*4030*/  UISETP.NE.AND UP2, UPT, UR4, 0x1, UPT ;  /* 0x000000010400788c */ /* 0x000fd6000bf45270 */
.L_x_84:
[C---:B------:R-:W-:Y:S02]  /*4040*/  LEA R12, R14.reuse, UR21, 0x3 ;  /* 0x000000150e0c7c11 */ /* 0x040fe4000f8e18ff */
[----:B------:R-:W-:Y:S02]  /*4050*/  SHF.L.U32 R0, R13, 0x1f, RZ ;  /* 0x0000001f0d007819 */ /* 0x000fe400000006ff */
[----:B------:R-:W-:Y:S02]  /*4060*/  LEA R8, R14, UR21, 0x4 ;  /* 0x000000150e087c11 */ /* 0x000fe4000f8e20ff */
[----:B---3--:R-:W3:Y:S02]  /*4070*/  SYNCS.PHASECHK.TRANS64.TRYWAIT P0, [R12+URZ+0x80], R0 ;  /* 0x000080000c0075a7 */ /* 0x008ee400080011ff */
[----:B---3--:R-:W-:Y:S05]  /*4080*/  @!P0 BRA `(.L_x_74) ;  /* 0x0000005c00348947 */ /* 0x008fea0003800000 */
.L_x_156:
[----:B------:R-:W4:Y:S01]  /*4090*/  LDS.128 R8, [R8+0x110] ;  /* 0x0001100008087984 */ /* 0x000f220000000c00 */
[----:B------:R-:W-:Y:S01]  /*40a0*/  UISETP.GE.AND UP0, UPT, UR42, 0x1, UPT ;  /* 0x000000012a00788c */ /* 0x000fe2000bf06270 */
[----:B------:R-:W-:Y:S01]  /*40b0*/  @!PT LDS RZ, [RZ] ;  /* 0x00000000fffff984 */ /* 0x000fe20000000800 */
[----:B------:R-:W-:Y:S01]  /*40c0*/  @!PT LDS RZ, [RZ] ;  /* 0x00000000fffff984 */ /* 0x000fe20000000800 */
[----:B------:R-:W-:Y:S01]  /*40d0*/  @!PT LDS RZ, [RZ] ;  /* 0x00000000fffff984 */ /* 0x000fe20000000800 */
[----:B------:R-:W-:Y:S01]  /*40e0*/  @!PT LDS RZ, [RZ] ;  /* 0x00000000fffff984 */ /* 0x000fe20000000800 */
[----:B------:R1:W-:Y:S06]  /*40f0*/  MEMBAR.ALL.CTA ;  /* 0x0000000000007992 */ /* 0x0003ec0000008000 */
[----:B-1----:R-:W1:Y:S01]  /*4100*/  FENCE.VIEW.ASYNC.S ;  /* 0x00000000000073c6 */ /* 0x002e620000000000 */
[----:B----4-:R-:W-:Y:S11]  /*4110*/  LOP3.LUT P0, RZ, R10, 0x1, RZ, 0xc0, !PT ;  /* 0x000000010aff7812 */ /* 0x010ff6000780c0ff */
[----:B------:R-:W-:Y:S02]  /*4120*/  @!UPT UIADD3 URZ, UPT, UPT, URZ, URZ, URZ ;  /* 0x000000fffffff290 */ /* 0x000fe4000fffe0ff */
[----:B-1----:R-:W-:Y:S01]  /*4130*/  VOTEU.ANY UP1, P0 ;  /* 0x0000000000ff7886 */ /* 0x002fe20000020100 */
[----:B------:R-:W-:Y:S11]  /*4140*/  PLOP3.LUT P0, PT, PT, PT, UP1, 0x80, 0x8 ;  /* 0x000000000008781c */ /* 0x000ff60003f0f018 */
[----:B------:R-:W-:Y:S02]  /*4150*/  @!UPT UIADD3 URZ, UPT, UPT, URZ, URZ, URZ ;  /* 0x000000fffffff290 */ /* 0x000fe4000fffe0ff */
[----:B---3--:R-:W-:Y:S02]  /*4160*/  @P0 SHF.R.U32.HI R0, RZ, 0x10, R9 ;  /* 0x00000010ff000819 */ /* 0x008fe40000011609 */
[----:B------:R-:W-:Y:S02]  /*4170*/  @P0 MOV R6, R8 ;  /* 0x0000000800060202 */ /* 0x000fe40000000f00 */
[----:B------:R-:W-:Y:S01]  /*4180*/  @P0 R2UR UR4, R0 ;  /* 0x00000000000402ca */ /* 0x000fe200000e0000 */
[----:B------:R-:W-:Y:S01]  /*4190*/  VIADD R0, R12, 0x90 ;  /* 0x000000900c007836 */ /* 0x000fe20000000000 */
[----:B------:R-:W-:Y:S02]  /*41a0*/  @P0 LOP3.LUT R8, R9, 0xffff, RZ, 0xc0, !PT ;  /* 0x0000ffff09080812 */ /* 0x000fe400078ec0ff */
[----:B------:R-:W-:Y:S02]  /*41b0*/  @P0 R2UR UR6, R6 ;  /* 0x00000000060602ca */ /* 0x000fe400000e0000 */
[----:B------:R-:W-:Y:S02]  /*41c0*/  PRMT R0, RZ, 0x654, R0 ;  /* 0x00000654ff007816 */ /* 0x000fe40000000000 */
[----:B------:R-:W-:Y:S02]  /*41d0*/  @P0 R2UR UR5, R8 ;  /* 0x00000000080502ca */ /* 0x000fe400000e0000 */
[----:B------:R1:W-:Y:S03]  /*41e0*/  SYNCS.ARRIVE.TRANS64.RED.A1T0 RZ, [R0+URZ], RZ ;  /* 0x000000ff00ff79a7 */ /* 0x0003e600081004ff */
[----:B------:R-:W-:Y:S04]  /*41f0*/  @UP1 UMOV UR29, UR4 ;  /* 0x00000004001d1c82 */ /* 0x000fe80008000000 */
[----:B------:R-:W-:Y:S04]  /*4200*/  @UP1 UMOV UR14, UR6 ;  /* 0x00000006000e1c82 */ /* 0x000fe80008000000 */
[----:B------:R-:W-:Y:S01]  /*4210*/  @UP1 UMOV UR13, UR5 ;  /* 0x00000005000d1c82 */ /* 0x000fe20008000000 */
[----:B------:R-:W-:Y:S05]  /*4220*/  BRA.U !UP0, `(.L_x_75) ;  /* 0x0000000108a47547 */ /* 0x000fea000b800000 */
[----:B------:R-:W-:Y:S02]  /*4230*/  UIMAD.WIDE.U32 UR18, UR13, UR51, URZ ;  /* 0x000000330d1272a5 */ /* 0x000fe4000f8e00ff */
[----:B------:R-:W-:Y:S02]  /*4240*/  UIMAD.WIDE.U32 UR26, UR14, UR48, URZ ;  /* 0x000000300e1a72a5 */ /* 0x000fe4000f8e00ff */
[----:B------:R-:W-:Y:S02]  /*4250*/  USEL UR4, UR30, UR38, !UP5 ;  /* 0x000000261e047287 */ /* 0x000fe4000e800000 */
[----:B------:R-:W-:Y:S02]  /*4260*/  USEL UR7, UR31, UR39, !UP6 ;  /* 0x000000271f077287 */ /* 0x000fe4000f000000 */
[----:B--2---:R-:W-:Y:S02]  /*4270*/  UIMAD.WIDE.U32 UR8, UR4, UR22, URZ ;  /* 0x00000016040872a5 */ /* 0x004fe4000f8e00ff */
[----:B------:R-:W-:Y:S01]  /*4280*/  UIMAD.WIDE.U32 UR10, UR7, UR22, URZ ;  /* 0x00000016070a72a5 */ /* 0x000fe2000f8e00ff */
[----:B------:R-:W-:Y:S02]  /*4290*/  UMOV UR5, UR19 ;  /* 0x0000001300057c82 */ /* 0x000fe40008000000 */
[----:B------:R-:W-:Y:S03]  /*42a0*/  USHF.R.U32.HI UR6, URZ, UR40, UR5 ;  /* 0x00000028ff067299 */ /* 0x000fe60008011605 */
[----:B------:R-:W-:Y:S01]  /*42b0*/  UMOV UR5, UR27 ;  /* 0x0000001b00057c82 */ /* 0x000fe20008000000 */
[----:B------:R-:W-:Y:S02]  /*42c0*/  USEL UR6, UR13, UR6, !UP5 ;  /* 0x000000060d067287 */ /* 0x000fe4000e800000 */
[----:B------:R-:W-:Y:S03]  /*42d0*/  USHF.R.U32.HI UR12, URZ, UR49, UR5 ;  /* 0x00000031ff0c7299 */ /* 0x000fe60008011605 */
[----:B------:R-:W-:Y:S02]  /*42e0*/  UMOV UR5, UR9 ;  /* 0x0000000900057c82 */ /* 0x000fe40008000000 */
[----:B------:R-:W-:Y:S03]  /*42f0*/  @UP4 USHF.R.U32.HI UR4, URZ, UR23, UR5 ;  /* 0x00000017ff044299 */ /* 0x000fe60008011605 */
[----:B------:R-:W-:Y:S01]  /*4300*/  UMOV UR5, UR11 ;  /* 0x0000000b00057c82 */ /* 0x000fe20008000000 */
[----:B------:R-:W-:Y:S02]  /*4310*/  UIMAD UR4, UR42, UR4, URZ ;  /* 0x000000042a0472a4 */ /* 0x000fe4000f8e02ff */
[----:B------:R-:W-:Y:S02]  /*4320*/  @UP4 USHF.R.U32.HI UR7, URZ, UR23, UR5 ;  /* 0x00000017ff074299 */ /* 0x000fe40008011605 */
[----:B------:R-:W-:Y:S02]  /*4330*/  UIMAD.WIDE.U32 UR10, UR6, UR22, URZ ;  /* 0x00000016060a72a5 */ /* 0x000fe4000f8e00ff */
[----:B------:R-:W-:Y:S02]  /*4340*/  USEL UR5, UR14, UR12, !UP6 ;  /* 0x0000000c0e057287 */ /* 0x000fe4000f000000 */
[----:B------:R-:W-:Y:S02]  /*4350*/  UIMAD UR8, UR42, UR7, URZ ;  /* 0x000000072a0872a4 */ /* 0x000fe4000f8e02ff */
[----:B------:R-:W-:Y:S03]  /*4360*/  UISETP.GE.AND UP0, UPT, UR6, UR4, UPT ;  /* 0x000000040600728c */ /* 0x000fe6000bf06270 */
[----:B------:R-:W-:Y:S01]  /*4370*/  UMOV UR4, UR11 ;  /* 0x0000000b00047c82 */ /* 0x000fe20008000000 */
[----:B------:R-:W-:Y:S02]  /*4380*/  UISETP.GE.OR UP0, UPT, UR5, UR8, UP0 ;  /* 0x000000080500728c */ /* 0x000fe40008706670 */
[----:B------:R-:W-:Y:S02]  /*4390*/  USHF.R.U32.HI UR4, URZ, UR23, UR4 ;  /* 0x00000017ff047299 */ /* 0x000fe40008011604 */
[----:B------:R-:W-:Y:S02]  /*43a0*/  UIMAD.WIDE.U32 UR8, UR5, UR22, URZ ;  /* 0x00000016050872a5 */ /* 0x000fe4000f8e00ff */
[----:B------:R-:W-:Y:S04]  /*43b0*/  USEL UR10, UR6, UR4, !UP4 ;  /* 0x00000004060a7287 */ /* 0x000fe8000e000000 */
[----:B------:R-:W-:Y:S01]  /*43c0*/  UIADD3 UR11, UPT, UPT, -UR10, URZ, URZ ;  /* 0x000000ff0a0b7290 */ /* 0x000fe2000fffe1ff */
[----:B------:R-:W-:Y:S02]  /*43d0*/  @!UP0 UMOV UR4, UR9 ;  /* 0x0000000900048c82 */ /* 0x000fe40008000000 */
[----:B------:R-:W-:Y:S02]  /*43e0*/  @!UP0 USHF.R.U32.HI UR4, URZ, UR23, UR4 ;  /* 0x00000017ff048299 */ /* 0x000fe40008011604 */
[----:B------:R-:W-:Y:S02]  /*43f0*/  UIMAD UR8, UR42, UR11, UR6 ;  /* 0x0000000b2a0872a4 */ /* 0x000fe4000f8e0206 */
[----:B------:R-:W-:Y:S04]  /*4400*/  @!UP0 USEL UR4, UR5, UR4, !UP4 ;  /* 0x0000000405048287 */ /* 0x000fe8000e000000 */
[----:B------:R-:W-:Y:S02]  /*4410*/  @!UP0 UIMAD UR8, UR7, UR8, UR4 ;  /* 0x00000008070882a4 */ /* 0x000fe4000f8e0204 */
[----:B------:R-:W-:Y:S02]  /*4420*/  @!UP0 UIADD3 UR9, UPT, UPT, UR10, -UR4, URZ ;  /* 0x800000040a098290 */ /* 0x000fe4000fffe0ff */
[----:B------:R-:W-:Y:S02]  /*4430*/  UIADD3 UR4, UPT, UPT, -UR5, URZ, URZ ;  /* 0x000000ff05047290 */ /* 0x000fe4000fffe1ff */
[----:B------:R-:W-:Y:S02]  /*4440*/  UIADD3 UR7, UPT, UPT, -UR6, URZ, URZ ;  /* 0x000000ff06077290 */ /* 0x000fe4000fffe1ff */
[----:B------:R-:W-:Y:S02]  /*4450*/  @!UP0 UIMAD UR6, UR9, UR42, UR5 ;  /* 0x0000002a090682a4 */ /* 0x000fe4000f8e0205 */
[----:B------:R-:W-:Y:S02]  /*4460*/  UIMAD UR14, UR15, UR4, UR14 ;  /* 0x000000040f0e72a4 */ /* 0x000fe4000f8e020e */
[----:B------:R-:W-:Y:S01]  /*4470*/  UIMAD UR13, UR50, UR7, UR13 ;  /* 0x00000007320d72a4 */ /* 0x000fe2000f8e020d */
[----:B------:R-:W-:Y:S02]  /*4480*/  @!UP0 UMOV UR5, UR8 ;  /* 0x0000000800058c82 */ /* 0x000fe40008000000 */
[----:B------:R-:W-:Y:S02]  /*4490*/  UIMAD UR14, UR5, UR15, UR14 ;  /* 0x0000000f050e72a4 */ /* 0x000fe4000f8e020e */
[----:B------:R-:W-:Y:S11]  /*44a0*/  UIMAD UR13, UR6, UR50, UR13 ;  /* 0x00000032060d72a4 */ /* 0x000ff6000f8e020d */
[----:B------:R-:W-:Y:S01]  /*44b0*/  @!UPT UIADD3 URZ, UPT, UPT, URZ, URZ, URZ ;  /* 0x000000fffffff290 */ /* 0x000fe2000fffe0ff */
.L_x_75:
[----:B------:R-:W3:Y:S01]  /*44c0*/  @!UP2 LDCU.128 UR8, c[0x0][0xb10] ;  /* 0x00016200ff08a7ac */ /* 0x000ee20008000c00 */
[C---:B------:R-:W-:Y:S02]  /*44d0*/  ISETP.NE.U32.AND P1, PT, R4.reuse, RZ, PT ;  /* 0x000000ff0400720c */ /* 0x040fe40003f25070 */
[----:B------:R-:W-:Y:S02]  /*44e0*/  ISETP.NE.U32.AND P0, PT, R4, RZ, PT ;  /* 0x000000ff0400720c */ /* 0x000fe40003f05070 */
[C---:B------:R-:W-:Y:S02]  /*44f0*/  ISETP.NE.AND.EX P1, PT, R5.reuse, RZ, PT, P1 ;  /* 0x000000ff0500720c */ /* 0x040fe40003f25310 */
[----:B------:R-:W-:Y:S01]  /*4500*/  ISETP.NE.AND.EX P0, PT, R5, RZ, PT, P0 ;  /* 0x000000ff0500720c */ /* 0x000fe20003f05300 */
[----:B------:R-:W4:Y:S01]  /*4510*/  @!UP2 LDCU UR5, c[0x0][0xb0c] ;  /* 0x00016180ff05a7ac */ /* 0x000f220008000800 */
[----:B------:R-:W-:Y:S01]  /*4520*/  SHF.L.U32 R9, R15, 0x1f, RZ ;  /* 0x0000001f0f097819 */ /* 0x000fe200000006ff */
[----:B------:R-:W-:Y:S02]  /*4530*/  USHF.L.U32 UR35, UR16, 0x6, URZ ;  /* 0x0000000610237899 */ /* 0x000fe400080006ff */
[----:B------:R-:W-:Y:S02]  /*4540*/  USHF.L.U32 UR34, UR20, 0x8, URZ ;  /* 0x0000000814227899 */ /* 0x000fe400080006ff */
[----:B---3--:R-:W-:Y:S07]  /*4550*/  UIMAD.WIDE.U32 UR6, UR14, UR8, URZ ;  /* 0x000000080e0672a5 */ /* 0x008fee000f8e00ff */
[----:B------:R-:W-:Y:S01]  /*4560*/  @!UP2 UMOV UR4, UR7 ;  /* 0x000000070004ac82 */ /* 0x000fe20008000000 */
[----:B----4-:R-:W-:Y:S02]  /*4570*/  @!UP2 UISETP.NE.AND UP0, UPT, UR5, 0x1, UPT ;  /* 0x000000010500a88c */ /* 0x010fe4000bf05270 */
[----:B------:R-:W-:Y:S02]  /*4580*/  @!UP2 USHF.R.U32.HI UR4, URZ, UR9, UR4 ;  /* 0x00000009ff04a299 */ /* 0x000fe40008011604 */
[----:B------:R-:W-:Y:S02]  /*4590*/  UIMAD.WIDE.U32 UR6, UR13, UR11, URZ ;  /* 0x0000000b0d0672a5 */ /* 0x000fe4000f8e00ff */
[----:B------:R-:W-:Y:S02]  /*45a0*/  @!UP2 USEL UR8, UR14, UR4, !UP0 ;  /* 0x000000040e08a287 */ /* 0x000fe4000c000000 */
[----:B------:R-:W-:Y:S03]  /*45b0*/  @!UP2 UISETP.NE.AND UP0, UPT, UR10, 0x1, UPT ;  /* 0x000000010a00a88c */ /* 0x000fe6000bf05270 */
[----:B------:R-:W-:Y:S02]  /*45c0*/  @!UP2 UMOV UR6, UR7 ;  /* 0x000000070006ac82 */ /* 0x000fe40008000000 */
[----:B------:R-:W3:Y:S02]  /*45d0*/  @!UP2 LDCU UR4, c[0x0][0xb20] ;  /* 0x00016400ff04a7ac */ /* 0x000ee40008000800 */
[----:B---3--:R-:W-:Y:S04]  /*45e0*/  @!UP2 USHF.R.U32.HI UR6, URZ, UR4, UR6 ;  /* 0x00000004ff06a299 */ /* 0x008fe80008011606 */
[----:B------:R-:W-:Y:S04]  /*45f0*/  @!UP2 USEL UR6, UR13, UR6, !UP0 ;  /* 0x000000060d06a287 */ /* 0x000fe8000c000000 */
[----:B------:R-:W-:Y:S02]  /*4600*/  @!UP2 UIADD3 UR4, UPT, UPT, -UR8, UR6, URZ ;  /* 0x000000060804a290 */ /* 0x000fe4000fffe1ff */
[----:B------:R-:W-:Y:S02]  /*4610*/  @!UP2 UIADD3 UR6, UPT, UPT, UR8, -UR6, URZ ;  /* 0x800000060806a290 */ /* 0x000fe4000fffe0ff */
[----:B------:R-:W-:Y:S02]  /*4620*/  @!UP2 UIMAD UR14, UR4, UR5, UR14 ;  /* 0x00000005040ea2a4 */ /* 0x000fe4000f8e020e */
[----:B------:R-:W-:Y:S01]  /*4630*/  @!UP2 UIMAD UR13, UR6, UR10, UR13 ;  /* 0x0000000a060da2a4 */ /* 0x000fe2000f8e020d */
[----:B------:R-:W-:Y:S11]  /*4640*/  BRA.U UP3, `(.L_x_76) ;  /* 0x0000000103107547 */ /* 0x000ff6000b800000 */
[----:B------:R-:W-:Y:S04]  /*4650*/  MOV R6, UR46 ;  /* 0x0000002e00067c02 */ /* 0x000fe80008000f00 */
[----:B------:R-:W-:Y:S04]  /*4660*/  SHF.L.U32 R6, R6, 0x1f, RZ ;  /* 0x0000001f06067819 */ /* 0x000fe800000006ff */
[----:B------:R-:W3:Y:S02]  /*4670*/  SYNCS.PHASECHK.TRANS64.TRYWAIT P2, [UR21+0x78], R6 ;  /* 0x00007806ff0075a7 */ /* 0x000ee40008041115 */
[----:B---3--:R-:W-:Y:S05]  /*4680*/  @!P2 BRA `(.L_x_77) ;  /* 0x0000005400c8a947 */ /* 0x008fea0003800000 */
.L_x_76:
[----:B------:R-:W-:Y:S05]  /*4690*/  @!P1 BRA `(.L_x_78) ;  /* 0x0000000000309947 */ /* 0x000fea0003800000 */
[----:B------:R-:W-:Y:S01]  /*46a0*/  ISETP.NE.U32.AND P1, PT, R2, RZ, PT ;  /* 0x000000ff0200720c */ /* 0x000fe20003f25070 */
[----:B------:R-:W3:Y:S01]  /*46b0*/  LDCU.64 UR4, c[0x0][0x358] ;  /* 0x00006b00ff0477ac */ /* 0x000ee20008000a00 */
[----:B------:R-:W-:Y:S02]  /*46c0*/  IMAD.MOV.U32 R74, RZ, RZ, 0x1 ;  /* 0x00000001ff4a7424 */ /* 0x000fe400078e00ff */
[----:B------:R-:W-:Y:S11]  /*46d0*/  ISETP.NE.AND.EX P1, PT, R3, RZ, PT, P1 ;  /* 0x000000ff0300720c */ /* 0x000ff60003f25310 */
[----:B------:R-:W-:Y:S02]  /*46e0*/  @!UPT UIADD3 URZ, UPT, UPT, URZ, URZ, URZ ;  /* 0x000000fffffff290 */ /* 0x000fe4000fffe0ff */
[----:B------:R-:W4:Y:S01]  /*46f0*/  @P1 LDC.64 R10, c[0x0][0x888] ;  /* 0x00022200ff0a1b82 */ /* 0x000f220000000a00 */
[----:B-1----:R-:W-:Y:S04]  /*4700*/  @P1 IMAD R0, R4, UR36, RZ ;  /* 0x0000002404001c24 */ /* 0x002fe8000f8e02ff */
[----:B----4-:R-:W-:Y:S04]  /*4710*/  @P1 IMAD.WIDE R10, R0, 0x4, R10 ;  /* 0x00000004000a1825 */ /* 0x010fe800078e020a */
[----:B------:R-:W-:Y:S01]  /*4720*/  HFMA2 R0, -RZ, RZ, 0, 5.9604644775390625e-08 ;  /* 0x00000001ff007431 */ /* 0x000fe200000001ff */
[----:B---3-5:R3:W5:Y:S04]  /*4730*/  @P1 LDG.E R40, desc[UR4][R10.64] ;  /* 0x000000040a281981 */ /* 0x028768000c1e1900 */
[----:B------:R-:W-:Y:S01]  /*4740*/  @!P1 PRMT R74, R0, 0x7610, R74 ;  /* 0x00007610004a9816 */ /* 0x000fe2000000004a */
[----:B---3--:R-:W4:Y:S06]  /*4750*/  @!P1 LDC R40, c[0x0][0x880] ;  /* 0x00022000ff289b82 */ /* 0x008f2c0000000800 */
.L_x_78:
[----:B----45:R-:W-:Y:S01]  /*4760*/  @!P0 ISETP.EQ.AND P1, PT, R40, RZ, PT ;  /* 0x000000ff2800820c */ /* 0x030fe20003f22270 */
[----:B------:R-:W-:Y:S01]  /*4770*/  @!UPT UIADD3 URZ, UPT, UPT, URZ, URZ, URZ ;  /* 0x000000fffffff290 */ /* 0x000fe2000fffe0ff */
[----:B------:R-:W-:Y:S11]  /*4780*/  @!P0 BRA `(.L_x_79) ;  /* 0x0000000000188947 */ /* 0x000ff60003800000 */
[----:B------:R-:W-:Y:S02]  /*4790*/  LOP3.LUT P0, RZ, R74, 0xff, RZ, 0xc0, !PT ;  /* 0x000000ff4aff7812 */ /* 0x000fe4000780c0ff */
[----:B------:R-:W-:Y:S04]  /*47a0*/  ISETP.NE.U32.AND P1, PT, R2, RZ, PT ;  /* 0x000000ff0200720c */ /* 0x000fe80003f25070 */
[----:B------:R-:W-:Y:S04]  /*47b0*/  ISETP.NE.AND.EX P1, PT, R3, RZ, PT, P1 ;  /* 0x000000ff0300720c */ /* 0x000fe80003f25310 */
[----:B------:R-:W-:Y:S03]  /*47c0*/  PLOP3.LUT P1, PT, P1, PT, PT, 0x8, 0x80 ;  /* 0x000000000080781c */ /* 0x000fe60000f2e170 */
[----:B------:R-:W-:Y:S11]  /*47d0*/  @P0 ISETP.EQ.AND P1, PT, R40, RZ, PT ;  /* 0x000000ff2800020c */ /* 0x000ff60003f22270 */
[----:B------:R-:W-:Y:S02]  /*47e0*/  @!UPT UIADD3 URZ, UPT, UPT, URZ, URZ, URZ ;  /* 0x000000fffffff290 */ /* 0x000fe4000fffe0ff */
.L_x_79:
[----:B------:R-:W3:Y:S01]  /*47f0*/  SYNCS.PHASECHK.TRANS64.TRYWAIT P2, [UR21+0x50], R9 ;  /* 0x00005009ff0075a7 */ /* 0x000ee20008041115 */
[----:B------:R-:W-:Y:S04]  /*4800*/  ELECT P0, URZ, PT ;  /* 0x0000000000ff782f */ /* 0x000fe80003800000 */
[----:B------:R-:W-:Y:S11]  /*4810*/  PLOP3.LUT P1, PT, P1, P0, PT, 0xf2, 0x2f ;  /* 0x00000000002f781c */ /* 0x000ff60000f21e72 */
[----:B------:R-:W-:Y:S02]  /*4820*/  @!UPT UIADD3 URZ, UPT, UPT, URZ, URZ, URZ ;  /* 0x000000fffffff290 */ /* 0x000fe4000fffe0ff */
[----:B------:R-:W-:Y:S05]  /*4830*/  @!P1 IADD3 R8, P0, PT, R16, 0x580, RZ ;  /* 0x0000058010089810 */ /* 0x000fea0007f1e0ff */
[----:B-1----:R-:W-:Y:S01]  /*4840*/  @!P1 IMAD.X R6, RZ, RZ, R17, P0 ;  /* 0x000000ffff069224 */ /* 0x002fe200000e0611 */
[----:B---3--:R-:W-:Y:S07]  /*4850*/  @!P2 BRA `(.L_x_80) ;  /* 0x00000054006ca947 */ /* 0x008fee0003800000 */
.L_x_159:
[----:B------:R-:W-:Y:S01]  /*4860*/  @!P1 R2UR UR5, R8 ;  /* 0x00000000080592ca */ /* 0x000fe200000e0000 */
[----:B------:R-:W-:Y:S01]  /*4870*/  VOTEU.ALL UP0, P1 ;  /* 0x0000000000ff7886 */ /* 0x000fe20000800000 */
[----:B------:R-:W-:Y:S01]  /*4880*/  @!P1 R2UR UR4, R6 ;  /* 0x00000000060492ca */ /* 0x000fe200000e0000 */
[----:B-1----:R-:W-:Y:S01]  /*4890*/  @!P1 IMAD.MOV.U32 R0, RZ, RZ, 0x1000 ;  /* 0x00001000ff009424 */ /* 0x002fe200078e00ff */
[----:B------:R-:W-:Y:S01]  /*48a0*/  UMOV UR8, 0x0 ;  /* 0x0000000000087882 */ /* 0x000fe20000000000 */
[----:B------:R-:W-:Y:S01]  /*48b0*/  UMOV UR9, 0x10000000 ;  /* 0x1000000000097882 */ /* 0x000fe20000000000 */
[----:B------:R-:W-:Y:S01]  /*48c0*/  @!UP0 UIADD3 UR32, UPT, UPT, UR21, 0x200, URZ ;  /* 0x0000020015208890 */ /* 0x000fe2000fffe0ff */
[----:B------:R-:W-:Y:S01]  /*48d0*/  @!P1 IADD3 R8, P0, PT, R16, 0x580, RZ ;  /* 0x0000058010089810 */ /* 0x000fe20007f1e0ff */
[----:B------:R-:W-:Y:S01]  /*48e0*/  VOTEU.ALL UP0, P1 ;  /* 0x0000000000ff7886 */ /* 0x000fe20000800000 */
[----:B------:R-:W-:Y:S03]  /*48f0*/  UPRMT UR6, UR45, 0x654, UR33 ;  /* 0x000006542d067896 */ /* 0x000fe60008000021 */
[----:B------:R-:W-:Y:S02]  /*4900*/  @!P1 IMAD.X R6, RZ, RZ, R17, P0 ;  /* 0x000000ffff069224 */ /* 0x000fe400000e0611 */
[----:B------:R-:W-:Y:S02]  /*4910*/  IMAD.U32 R10, RZ, RZ, UR5 ;  /* 0x00000005ff0a7e24 */ /* 0x000fe4000f8e00ff */
[----:B------:R-:W-:Y:S03]  /*4920*/  IMAD.U32 R11, RZ, RZ, UR4 ;  /* 0x00000004ff0b7e24 */ /* 0x000fe6000f8e00ff */
[----:B------:R-:W-:Y:S02]  /*4930*/  @!P1 R2UR UR4, R10 ;  /* 0x000000000a0492ca */ /* 0x000fe400000e0000 */
[----:B------:R-:W-:Y:S11]  /*4940*/  @!P1 R2UR UR5, R11 ;  /* 0x000000000b0592ca */ /* 0x000ff600000e0000 */
[----:B------:R-:W-:Y:S02]  /*4950*/  @!UPT UIADD3 URZ, UPT, UPT, URZ, URZ, URZ ;  /* 0x000000fffffff290 */ /* 0x000fe4000fffe0ff */
[----:B------:R1:W-:Y:S01]  /*4960*/  @!UP0 UTMALDG.3D [UR32], [UR4], desc[UR8] ;  /* 0x00000820040085b4 */ /* 0x0003e20008011000 */
[----:B------:R1:W-:Y:S01]  /*4970*/  @!P1 SYNCS.ARRIVE.TRANS64.RED.A0TR RZ, [UR21+0x30], R0 ;  /* 0x00003000ffff99a7 */ /* 0x0003e20008300415 */
[----:B------:R-:W-:Y:S01]  /*4980*/  SYNCS.ARRIVE.TRANS64.RED.A1T0 RZ, [UR6], RZ ;  /* 0x000000ffffff79a7 */ /* 0x000fe20008100406 */
[----:B------:R-:W3:Y:S02]  /*4990*/  SYNCS.PHASECHK.TRANS64.TRYWAIT P2, [UR21+0x58], R9 ;  /* 0x00005809ff0075a7 */ /* 0x000ee40008041115 */
[----:B-1-3--:R-:W-:Y:S05]  /*49a0*/  @!P2 BRA `(.L_x_81) ;  /* 0x000000540030a947 */ /* 0x00afea0003800000 */
.L_x_161:
        /* <DEDUP_REMOVED lines=8> */
[----:B------:R-:W-:Y:S01]  /*4a30*/  @!UP0 UIADD3 UR24, UPT, UPT, UR21, 0x1200, URZ ;  /* 0x0000120015188890 */ /* 0x000fe2000fffe0ff */
[----:B------:R-:W-:Y:S01]  /*4a40*/  VOTEU.ALL UP0, P1 ;  /* 0x0000000000ff7886 */ /* 0x000fe20000800000 */
[----:B------:R-:W-:Y:S01]  /*4a50*/  UMOV UR27, UR35 ;  /* 0x00000023001b7c82 */ /* 0x000fe20008000000 */
[----:B------:R-:W-:Y:S02]  /*4a60*/  UMOV UR28, UR36 ;  /* 0x00000024001c7c82 */ /* 0x000fe40008000000 */
[----:B------:R-:W-:Y:S01]  /*4a70*/  IMAD.U32 R10, RZ, RZ, UR5 ;  /* 0x00000005ff0a7e24 */ /* 0x000fe2000f8e00ff */
[----:B------:R-:W-:Y:S01]  /*4a80*/  UPRMT UR6, UR45, 0x654, UR25 ;  /* 0x000006542d067896 */ /* 0x000fe20008000019 */
[----:B------:R-:W-:Y:S02]  /*4a90*/  IMAD.U32 R11, RZ, RZ, UR4 ;  /* 0x00000004ff0b7e24 */ /* 0x000fe4000f8e00ff */
[----:B------:R-:W-:Y:S01]  /*4aa0*/  @!P1 IMAD.X R6, RZ, RZ, R17, P0 ;  /* 0x000000ffff069224 */ /* 0x000fe200000e0611 */
        /* <DEDUP_REMOVED lines=8> */
.L_x_163:
[----:B------:R-:W-:Y:S01]  /*4b30*/  @!P1 R2UR UR5, R8 ;  /* 0x00000000080592ca */ /* 0x000fe200000e0000 */
[----:B------:R-:W-:Y:S01]  /*4b40*/  VOTEU.ALL UP0, P1 ;  /* 0x0000000000ff7886 */ /* 0x000fe20000800000 */
[----:B------:R-:W-:Y:S01]  /*4b50*/  @!P1 R2UR UR4, R6 ;  /* 0x00000000060492ca */ /* 0x000fe200000e0000 */
[----:B-1----:R-:W-:Y:S01]  /*4b60*/  @!P1 IMAD.MOV.U32 R0, RZ, RZ, 0x1000 ;  /* 0x00001000ff009424 */ /* 0x002fe200078e00ff */
[----:B------:R-:W-:Y:S01]  /*4b70*/  UMOV UR8, 0x0 ;  /* 0x0000000000087882 */ /* 0x000fe20000000000 */
[----:B------:R-:W-:Y:S01]  /*4b80*/  UMOV UR9, 0x10000000 ;  /* 0x1000000000097882 */ /* 0x000fe20000000000 */
[----:B------:R-:W-:Y:S01]  /*4b90*/  @!UP0 UIADD3 UR18, UPT, UPT, UR34, 0x80, URZ ;  /* 0x0000008022128890 */ /* 0x000fe2000fffe0ff */
[----:B------:R-:W-:Y:S01]  /*4ba0*/  VIADD R14, R14, 0x1 ;  /* 0x000000010e0e7836 */ /* 0x000fe20000000000 */
[----:B------:R-:W-:Y:S01]  /*4bb0*/  @!UP0 UIADD3 UR16, UPT, UPT, UR21, 0x2200, URZ ;  /* 0x0000220015108890 */ /* 0x000fe2000fffe0ff */
[----:B------:R-:W-:Y:S01]  /*4bc0*/  VOTEU.ALL UP0, P1 ;  /* 0x0000000000ff7886 */ /* 0x000fe20000800000 */
[----:B------:R-:W-:Y:S01]  /*4bd0*/  UMOV UR19, UR35 ;  /* 0x0000002300137c82 */ /* 0x000fe20008000000 */
[----:B------:R-:W-:Y:S02]  /*4be0*/  UMOV UR20, UR36 ;  /* 0x0000002400147c82 */ /* 0x000fe40008000000 */
[----:B------:R-:W-:Y:S01]  /*4bf0*/  IMAD.U32 R10, RZ, RZ, UR5 ;  /* 0x00000005ff0a7e24 */ /* 0x000fe2000f8e00ff */
[----:B------:R-:W-:Y:S01]  /*4c00*/  UPRMT UR6, UR45, 0x654, UR17 ;  /* 0x000006542d067896 */ /* 0x000fe20008000011 */
        /* <DEDUP_REMOVED lines=9> */
.L_x_165:
[----:B------:R-:W-:Y:S01]  /*4ca0*/  @!P1 IADD3 R6, P0, PT, R16, 0x580, RZ ;  /* 0x0000058010069810 */ /* 0x000fe20007f1e0ff */
[----:B------:R-:W-:Y:S01]  /*4cb0*/  VOTEU.ALL UP0, P1 ;  /* 0x0000000000ff7886 */ /* 0x000fe20000800000 */
[----:B------:R-:W-:Y:S01]  /*4cc0*/  UMOV UR6, 0x0 ;  /* 0x0000000000067882 */ /* 0x000fe20000000000 */
[----:B------:R-:W-:Y:S01]  /*4cd0*/  UMOV UR7, 0x10000000 ;  /* 0x1000000000077882 */ /* 0x000fe20000000000 */
[----:B------:R-:W-:Y:S01]  /*4ce0*/  @!P1 R2UR UR5, R6 ;  /* 0x00000000060592ca */ /* 0x000fe200000e0000 */
[----:B-1----:R-:W-:Y:S01]  /*4cf0*/  @!P1 IMAD.X R0, RZ, RZ, R17, P0 ;  /* 0x000000ffff009224 */ /* 0x002fe200000e0611 */
[----:B------:R-:W-:Y:S01]  /*4d00*/  @!UP0 UIADD3 UR10, UPT, UPT, UR34, 0xc0, URZ ;  /* 0x000000c0220a8890 */ /* 0x000fe2000fffe0ff */
[----:B------:R-:W-:Y:S01]  /*4d10*/  R2UR UR18, R76 ;  /* 0x000000004c1272ca */ /* 0x000fe200000e0000 */
[----:B------:R-:W-:Y:S01]  /*4d20*/  @!UP0 UIADD3 UR8, UPT, UPT, UR21, 0x3200, URZ ;  /* 0x0000320015088890 */ /* 0x000fe2000fffe0ff */
[----:B------:R-:W-:Y:S01]  /*4d30*/  R2UR UR16, R77 ;  /* 0x000000004d1072ca */ /* 0x000fe200000e0000 */
[----:B------:R-:W-:Y:S01]  /*4d40*/  @!UP0 UIADD3 UR9, UPT, UPT, UR21, 0x48, URZ ;  /* 0x0000004815098890 */ /* 0x000fe2000fffe0ff */
[----:B------:R-:W-:Y:S01]  /*4d50*/  @!P1 R2UR UR4, R0 ;  /* 0x00000000000492ca */ /* 0x000fe200000e0000 */
[----:B------:R-:W-:Y:S01]  /*4d60*/  VOTEU.ALL UP0, P1 ;  /* 0x0000000000ff7886 */ /* 0x000fe20000800000 */
[----:B------:R-:W-:Y:S01]  /*4d70*/  UMOV UR11, UR35 ;  /* 0x00000023000b7c82 */ /* 0x000fe20008000000 */
[----:B------:R-:W-:Y:S01]  /*4d80*/  UMOV UR12, UR36 ;  /* 0x00000024000c7c82 */ /* 0x000fe20008000000 */
[C---:B------:R-:W-:Y:S01]  /*4d90*/  ISETP.NE.AND P0, PT, R14.reuse, 0x2, PT ;  /* 0x000000020e00780c */ /* 0x040fe20003f05270 */
[----:B------:R-:W-:Y:S01]  /*4da0*/  UPLOP3.LUT UP3, UPT, UPT, UPT, UPT, 0x80, 0x8 ;  /* 0x000000000008789c */ /* 0x000fe20003f6f070 */
[----:B------:R-:W-:Y:S01]  /*4db0*/  IMAD.U32 R8, RZ, RZ, UR5 ;  /* 0x00000005ff087e24 */ /* 0x000fe2000f8e00ff */
[----:B------:R-:W-:Y:S01]  /*4dc0*/  LOP3.LUT R15, R15, 0x1, RZ, 0x3c, !PT ;  /* 0x000000010f0f7812 */ /* 0x000fe200078e3cff */
[----:B------:R-:W-:Y:S01]  /*4dd0*/  UMOV UR36, UR29 ;  /* 0x0000001d00247c82 */ /* 0x000fe20008000000 */
[----:B------:R-:W-:Y:S01]  /*4de0*/  SEL R0, RZ, 0x1, P0 ;  /* 0x00000001ff007807 */ /* 0x000fe20000000000 */
[----:B------:R-:W-:Y:S01]  /*4df0*/  UIADD3 UR20, UPT, UPT, UR13, UR18, URZ ;  /* 0x000000120d147290 */ /* 0x000fe2000fffe0ff */
[----:B------:R-:W-:Y:S01]  /*4e00*/  SEL R14, R14, RZ, P0 ;  /* 0x000000ff0e0e7207 */ /* 0x000fe20000000000 */
[----:B------:R-:W-:Y:S01]  /*4e10*/  UIADD3 UR16, UPT, UPT, UR14, UR16, URZ ;  /* 0x000000100e107290 */ /* 0x000fe2000fffe0ff */
[----:B------:R-:W-:Y:S01]  /*4e20*/  IMAD.U32 R9, RZ, RZ, UR4 ;  /* 0x00000004ff097e24 */ /* 0x000fe2000f8e00ff */
[----:B------:R-:W-:Y:S02]  /*4e30*/  @!P1 R2UR UR4, R8 ;  /* 0x00000000080492ca */ /* 0x000fe400000e0000 */
[----:B------:R-:W-:Y:S02]  /*4e40*/  LOP3.LUT R13, R13, R0, RZ, 0x3c, !PT ;  /* 0x000000000d0d7212 */ /* 0x000fe400078e3cff */
[----:B------:R-:W-:Y:S11]  /*4e50*/  @!P1 R2UR UR5, R9 ;  /* 0x00000000090592ca */ /* 0x000ff600000e0000 */
[----:B------:R-:W-:Y:S02]  /*4e60*/  @!UPT UIADD3 URZ, UPT, UPT, URZ, URZ, URZ ;  /* 0x000000fffffff290 */ /* 0x000fe4000fffe0ff */
[----:B------:R3:W-:Y:S01]  /*4e70*/  @!UP0 UTMALDG.3D [UR8], [UR4], desc[UR6] ;  /* 0x00000608040085b4 */ /* 0x0007e20008011000 */
[----:B------:R3:W-:Y:S01]  /*4e80*/  @!P1 SYNCS.ARRIVE.TRANS64.RED.A0TR RZ, [UR21+0x48], R7 ;  /* 0x00004807ffff99a7 */ /* 0x0007e20008300415 */
[----:B------:R-:W-:Y:S01]  /*4e90*/  SYNCS.ARRIVE.TRANS64.RED.A1T0 RZ, [UR37], RZ ;  /* 0x000000ffffff79a7 */ /* 0x000fe20008100425 */
[----:B------:R-:W-:Y:S05]  /*4ea0*/  BRA.U UP1, `(.L_x_84) ;  /* 0xfffffff101647547 */ /* 0x000fea000b83ffff */
[----:B------:R-:W-:-:S04]  /*4eb0*/  SHF.L.U32 R2, R15, 0x1f, RZ ;  /* 0x0000001f0f027819 */ /* 0x000fc800000006ff */
[----:B------:R-:W1:Y:S02]  /*4ec0*/  SYNCS.PHASECHK.TRANS64.TRYWAIT P0, [UR21+0x50], R2 ;  /* 0x00005002ff0075a7 */ /* 0x000e640008001115 */
[----:B-1----:R-:W-:Y:S05]  /*4ed0*/  @!P0 BRA `(.L_x_85) ;  /* 0x00000050002c8947 */ /* 0x002fea0003800000 */
.L_x_167:
[----:B------:R-:W4:Y:S02]  /*4ee0*/  SYNCS.PHASECHK.TRANS64.TRYWAIT P0, [UR21+0x58], R2 ;  /* 0x00005802ff0075a7 */ /* 0x000f240008001115 */
[----:B----4-:R-:W-:Y:S05]  /*4ef0*/  @!P0 BRA `(.L_x_86) ;  /* 0x00000050003c8947 */ /* 0x010fea0003800000 */
.L_x_169:
[----:B------:R-:W4:Y:S02]  /*4f00*/  SYNCS.PHASECHK.TRANS64.TRYWAIT P0, [UR21+0x60], R2 ;  /* 0x00006002ff0075a7 */ /* 0x000f240008001115 */
[----:B----4-:R-:W-:Y:S05]  /*4f10*/  @!P0 BRA `(.L_x_87) ;  /* 0x00000050004c8947 */ /* 0x010fea0003800000 */
.L_x_171:
[----:B-1----:R-:W-:-:S07]  /*4f20*/  MOV R0, UR21 ;  /* 0x0000001500007c02 */ /* 0x002fce0008000f00 */
.L_x_88:
[----:B-1----:R-:W-:-:S04]  /*4f30*/  SHF.L.U32 R2, R15, 0x1f, RZ ;  /* 0x0000001f0f027819 */ /* 0x002fc800000006ff */
[----:B------:R1:W4:Y:S03]  /*4f40*/  SYNCS.PHASECHK.TRANS64.TRYWAIT P0, [R0+URZ+0x68], R2 ;  /* 0x00006802000075a7 */ /* 0x00032600080011ff */
[----:B----4-:R-:W-:Y:S05]  /*4f50*/  @!P0 NANOSLEEP.SYNCS 0x989680 ;  /* 0x009896800000895d */ /* 0x010fea0003900000 */
[----:B------:R-:W4:Y:S02]  /*4f60*/  @!P0 SYNCS.PHASECHK.TRANS64 P0, [R0+URZ+0x68], R2 ;  /* 0x00006802000085a7 */ /* 0x000f2400080010ff */
[----:B--234-:R-:W-:Y:S05]  /*4f70*/  @P0 EXIT ;  /* 0x000000000000094d */ /* 0x01cfea0003800000 */
[----:B------:R-:W-:Y:S05]  /*4f80*/  BRA `(.L_x_88) ;  /* 0xfffffffc00e87947 */ /* 0x000fea000383ffff */
.L_x_73:
[----:B------:R-:W-:-:S06]  /*4f90*/  UISETP.GE.AND UP0, UPT, UR17, 0x4, UPT ;  /* 0x000000041100788c */ /* 0x000fcc000bf06270 */
[----:B------:R-:W-:-:S13]  /*4fa0*/  PLOP3.LUT P0, PT, PT, PT, UP0, 0x80, 0x8 ;  /* 0x000000000008781c */ /* 0x000fda0003f0f008 */
[----:B-1----:R-:W-:Y:S05]  /*4fb0*/  @!P0 EXIT ;  /* 0x000000000000894d */ /* 0x002fea0003800000 */
[----:B------:R-:W-:Y:S01]  /*4fc0*/  BAR.SYNC.DEFER_BLOCKING 0x6, 0xa0 ;  /* 0x0182800000007b1d */ /* 0x000fe20000010000 */
[C---:B------:R-:W-:Y:S01]  /*4fd0*/  IMAD.SHL.U32 R7, R85.reuse, 0x40, RZ ;  /* 0x0000004055077824 */ /* 0x040fe200078e00ff */
[C---:B------:R-:W-:Y:S01]  /*4fe0*/  LOP3.LUT R87, R85.reuse, 0x60, RZ, 0xc0, !PT ;  /* 0x0000006055577812 */ /* 0x040fe200078ec0ff */
[C---:B------:R-:W-:Y:S02]  /*4ff0*/  IMAD.SHL.U32 R4, R85.reuse, 0x20, RZ ;  /* 0x0000002055047824 */ /* 0x040fe400078e00ff */
[----:B------:R-:W-:Y:S02]  /*5000*/  HFMA2 R36, -RZ, RZ, 0, 0 ;  /* 0x00000000ff247431 */ /* 0x000fe400000001ff */
[----:B------:R-:W-:Y:S01]  /*5010*/  IMAD.SHL.U32 R5, R85, 0x8, RZ ;  /* 0x0000000855057824 */ /* 0x000fe200078e00ff */
[----:B------:R-:W-:Y:S01]  /*5020*/  UMOV UR44, 0x400 ;  /* 0x00000400002c7882 */ /* 0x000fe20000000000 */
[----:B------:R-:W1:Y:S01]  /*5030*/  LDC.64 R72, c[0x0][0x8b0] ;  /* 0x00022c00ff487b82 */ /* 0x000e620000000a00 */
[----:B------:R-:W-:Y:S01]  /*5040*/  ULEA UR44, UR45, UR44, 0x18 ;  /* 0x0000002c2d2c7291 */ /* 0x000fe2000f8ec0ff */
[----:B------:R-:W-:Y:S01]  /*5050*/  LOP3.LUT R6, R7, 0x180, RZ, 0xc0, !PT ;  /* 0x0000018007067812 */ /* 0x000fe200078ec0ff */
[C---:B------:R-:W-:Y:S01]  /*5060*/  IMAD.U32 R37, R85.reuse, 0x10000, RZ ;  /* 0x0001000055257824 */ /* 0x040fe200078e00ff */
[----:B------:R-:W-:Y:S01]  /*5070*/  LOP3.LUT R4, R4, 0xc00, RZ, 0xc0, !PT ;  /* 0x00000c0004047812 */ /* 0x000fe200078ec0ff */
[----:B------:R-:W-:Y:S01]  /*5080*/  UIADD3 UR4, UPT, UPT, UR44, 0x4200, URZ ;  /* 0x000042002c047890 */ /* 0x000fe2000fffe0ff */
[----:B------:R-:W-:Y:S01]  /*5090*/  LOP3.LUT R5, R6, 0x30, R5, 0xf8, !PT ;  /* 0x0000003006057812 */ /* 0x000fe200078ef805 */
[----:B------:R-:W-:Y:S01]  /*50a0*/  IMAD.SHL.U32 R6, R85, 0x2, RZ ;  /* 0x0000000255067824 */ /* 0x000fe200078e00ff */
[----:B------:R-:W2:Y:S01]  /*50b0*/  LDC.64 R70, c[0x0][0x8a8] ;  /* 0x00022a00ff467b82 */ /* 0x000ea20000000a00 */
[----:B------:R-:W-:Y:S01]  /*50c0*/  LOP3.LUT R4, R4, 0x40, R7, 0xf8, !PT ;  /* 0x0000004004047812 */ /* 0x000fe200078ef807 */
[----:B------:R-:W-:Y:S01]  /*50d0*/  UIADD3 UR5, UPT, UPT, UR44, 0x200, URZ ;  /* 0x000002002c057890 */ /* 0x000fe2000fffe0ff */
[----:B------:R-:W-:Y:S01]  /*50e0*/  LOP3.LUT R37, R37, 0x600000, RZ, 0xc0, !PT ;  /* 0x0060000025257812 */ /* 0x000fe200078ec0ff */
[----:B------:R-:W-:Y:S01]  /*50f0*/  IMAD.MOV.U32 R84, RZ, RZ, RZ ;  /* 0x000000ffff547224 */ /* 0x000fe200078e00ff */
[----:B------:R-:W-:Y:S01]  /*5100*/  LOP3.LUT R85, R85, 0x2, RZ, 0xc0, !PT ;  /* 0x0000000255557812 */ /* 0x000fe200078ec0ff */
[----:B------:R-:W-:Y:S01]  /*5110*/  IMAD.MOV.U32 R79, RZ, RZ, RZ ;  /* 0x000000ffff4f7224 */ /* 0x000fe200078e00ff */
[----:B------:R-:W-:-:S02]  /*5120*/  LOP3.LUT R5, R5, 0x20, R6, 0x78, !PT ;  /* 0x0000002005057812 */ /* 0x000fc400078e7806 */
[----:B------:R-:W-:Y:S01]  /*5130*/  CS2R R82, SRZ ;  /* 0x0000000000527805 */ /* 0x000fe2000001ff00 */
[----:B------:R-:W3:Y:S01]  /*5140*/  LDS R0, [UR44+0x130] ;  /* 0x0001302cff007984 */ /* 0x000ee20008000800 */
[----:B------:R-:W-:Y:S01]  /*5150*/  LOP3.LUT R4, R4, 0x200, R7, 0xf8, !PT ;  /* 0x0000020004047812 */ /* 0x000fe200078ef807 */
[----:B------:R-:W-:Y:S01]  /*5160*/  IMAD.U32 R88, RZ, RZ, UR5 ;  /* 0x00000005ff587e24 */ /* 0x000fe2000f8e00ff */
[----:B------:R-:W-:Y:S01]  /*5170*/  MOV R81, RZ ;  /* 0x000000ff00517202 */ /* 0x000fe20000000f00 */
[----:B------:R-:W-:Y:S01]  /*5180*/  IMAD.MOV R80, RZ, RZ, -R85 ;  /* 0x000000ffff507224 */ /* 0x000fe200078e0a55 */
[----:B------:R-:W-:Y:S01]  /*5190*/  LOP3.LUT R69, R4, R5, RZ, 0xfc, !PT ;  /* 0x0000000504457212 */ /* 0x000fe200078efcff */
[----:B------:R-:W-:Y:S01]  /*51a0*/  IMAD.U32 R86, RZ, RZ, UR4 ;  /* 0x00000004ff567e24 */ /* 0x000fe2000f8e00ff */
[----:B------:R-:W4:Y:S01]  /*51b0*/  LDCU UR58, c[0x0][0x370] ;  /* 0x00006e00ff3a77ac */ /* 0x000f220008000800 */
[----:B------:R-:W1:Y:S01]  /*51c0*/  LDCU.64 UR62, c[0x0][0x348] ;  /* 0x00006900ff3e77ac */ /* 0x000e620008000a00 */
[----:B------:R-:W1:Y:S01]  /*51d0*/  LDCU UR43, c[0x0][0xb0c] ;  /* 0x00016180ff2b77ac */ /* 0x000e620008000800 */
[----:B------:R-:W1:Y:S01]  /*51e0*/  LDCU UR39, c[0x0][0xb30] ;  /* 0x00016600ff2777ac */ /* 0x000e620008000800 */
[----:B------:R-:W1:Y:S01]  /*51f0*/  LDCU.64 UR56, c[0x0][0x888] ;  /* 0x00011100ff3877ac */ /* 0x000e620008000a00 */
[----:B------:R-:W1:Y:S01]  /*5200*/  LDCU.64 UR40, c[0x0][0xb28] ;  /* 0x00016500ff2877ac */ /* 0x000e620008000a00 */
[----:B------:R-:W1:Y:S01]  /*5210*/  LDCU.64 UR60, c[0x0][0x890] ;  /* 0x00011200ff3c77ac */ /* 0x000e620008000a00 */
[----:B------:R-:W1:Y:S01]  /*5220*/  LDCU.128 UR52, c[0x0][0xb10] ;  /* 0x00016200ff3477ac */ /* 0x000e620008000c00 */
[----:B------:R-:W1:Y:S02]  /*5230*/  LDCU UR47, c[0x0][0x374] ;  /* 0x00006e80ff2f77ac */ /* 0x000e640008000800 */
[----:B-1234-:R-:W-:-:S07]  /*5240*/  IMAD.IADD R37, R0, 0x1, R37 ;  /* 0x0000000100257824 */ /* 0x01efce00078e0225 */
.L_x_130:
[----:B------:R-:W-:Y:S02]  /*5250*/  LEA R3, R79, UR44, 0x3 ;  /* 0x0000002c4f037c11 */ /* 0x000fe4000f8e18ff */
[----:B------:R-:W-:Y:S02]  /*5260*/  SHF.L.U32 R0, R83, 0x1f, RZ ;  /* 0x0000001f53007819 */ /* 0x000fe400000006ff */
[----:B-1----:R-:W-:Y:S02]  /*5270*/  LEA R4, R79, UR44, 0x4 ;  /* 0x0000002c4f047c11 */ /* 0x002fe4000f8e20ff */
[----:B------:R-:W1:Y:S02]  /*5280*/  SYNCS.PHASECHK.TRANS64.TRYWAIT P0, [R3+URZ+0x80], R0 ;  /* 0x00008000030075a7 */ /* 0x000e6400080011ff */
[----:B-1----:R-:W-:Y:S05]  /*5290*/  @!P0 BRA `(.L_x_89) ;  /* 0x0000004c00848947 */ /* 0x002fea0003800000 */
.L_x_172:
        /* <DEDUP_REMOVED lines=8> */
[----:B--2---:R-:W-:Y:S11]  /*5320*/  LOP3.LUT P0, RZ, R6, 0x1, RZ, 0xc0, !PT ;  /* 0x0000000106ff7812 */ /* 0x004ff6000780c0ff */
[----:B------:R-:W-:Y:S02]  /*5330*/  @!UPT UIADD3 URZ, UPT, UPT, URZ, URZ, URZ ;  /* 0x000000fffffff290 */ /* 0x000fe4000fffe0ff */
[----:B---3--:R-:W-:Y:S01]  /*5340*/  VOTEU.ANY UP1, P0 ;  /* 0x0000000000ff7886 */ /* 0x008fe20000020100 */
[----:B------:R-:W-:Y:S01]  /*5350*/  PLOP3.LUT P0, PT, PT, PT, UP1, 0x80, 0x8 ;  /* 0x000000000008781c */ /* 0x000fe20003f0f018 */
[----:B------:R-:W-:Y:S11]  /*5360*/  UP2UR UR46, UPR, URZ, 0x2 ;  /* 0x00000002ff2e7883 */ /* 0x000ff60008000000 */
[----:B------:R-:W-:Y:S01]  /*5370*/  @!UPT UIADD3 URZ, UPT, UPT, URZ, URZ, URZ ;  /* 0x000000fffffff290 */ /* 0x000fe2000fffe0ff */
[----:B-1----:R-:W-:Y:S02]  /*5380*/  @P0 SHF.R.U32.HI R0, RZ, 0x10, R5 ;  /* 0x00000010ff000819 */ /* 0x002fe40000011605 */
        /* <DEDUP_REMOVED lines=12> */
[----:B------:R-:W2:Y:S01]  /*5450*/  LDCU UR12, c[0x0][0xb20] ;  /* 0x00016400ff0c77ac */ /* 0x000ea20008000800 */
[----:B------:R-:W-:Y:S02]  /*5460*/  UIMAD.WIDE.U32 UR4, UR47, UR55, URZ ;  /* 0x000000372f0472a5 */ /* 0x000fe4000f8e00ff */
[----:B------:R-:W-:Y:S02]  /*5470*/  UIMAD.WIDE.U32 UR6, UR58, UR52, URZ ;  /* 0x000000343a0672a5 */ /* 0x000fe4000f8e00ff */
[----:B------:R-:W-:Y:S02]  /*5480*/  UISETP.NE.AND UP0, UPT, UR54, 0x1, UPT ;  /* 0x000000013600788c */ /* 0x000fe4000bf05270 */
[----:B------:R-:W-:Y:S02]  /*5490*/  UIMAD.WIDE.U32 UR8, UR37, UR55, URZ ;  /* 0x00000037250872a5 */ /* 0x000fe4000f8e00ff */
[----:B------:R-:W-:Y:S02]  /*54a0*/  UIMAD.WIDE.U32 UR10, UR38, UR52, URZ ;  /* 0x00000034260a72a5 */ /* 0x000fe4000f8e00ff */
[----:B------:R-:W-:Y:S02]  /*54b0*/  UISETP.NE.AND UP1, UPT, UR43, 0x1, UPT ;  /* 0x000000012b00788c */ /* 0x000fe4000bf25270 */
[----:B------:R-:W-:Y:S01]  /*54c0*/  UISETP.NE.AND UP2, UPT, UR42, 0x1, UPT ;  /* 0x000000012a00788c */ /* 0x000fe2000bf45270 */
[----:B------:R-:W-:Y:S02]  /*54d0*/  UMOV UR4, UR5 ;  /* 0x0000000500047c82 */ /* 0x000fe40008000000 */
[----:B--2---:R-:W-:Y:S03]  /*54e0*/  USHF.R.U32.HI UR5, URZ, UR12, UR4 ;  /* 0x0000000cff057299 */ /* 0x004fe60008011604 */
[----:B------:R-:W-:Y:S02]  /*54f0*/  UMOV UR4, UR7 ;  /* 0x0000000700047c82 */ /* 0x000fe40008000000 */
[----:B------:R-:W-:Y:S02]  /*5500*/  USHF.R.U32.HI UR7, URZ, UR53, UR4 ;  /* 0x00000035ff077299 */ /* 0x000fe40008011604 */
[----:B------:R-:W-:Y:S02]  /*5510*/  USEL UR4, UR47, UR5, !UP0 ;  /* 0x000000052f047287 */ /* 0x000fe4000c000000 */
[----:B------:R-:W-:Y:S01]  /*5520*/  USEL UR7, UR58, UR7, !UP1 ;  /* 0x000000073a077287 */ /* 0x000fe2000c800000 */
[----:B------:R-:W-:Y:S01]  /*5530*/  UMOV UR5, UR9 ;  /* 0x0000000900057c82 */ /* 0x000fe20008000000 */
[----:B------:R-:W-:Y:S02]  /*5540*/  UIMAD.WIDE.U32 UR8, UR4, UR40, URZ ;  /* 0x00000028040872a5 */ /* 0x000fe4000f8e00ff */
[----:B------:R-:W-:Y:S03]  /*5550*/  USHF.R.U32.HI UR6, URZ, UR12, UR5 ;  /* 0x0000000cff067299 */ /* 0x000fe60008011605 */
[----:B------:R-:W-:Y:S01]  /*5560*/  UMOV UR5, UR11 ;  /* 0x0000000b00057c82 */ /* 0x000fe20008000000 */
[----:B------:R-:W-:Y:S02]  /*5570*/  UIMAD.WIDE.U32 UR10, UR7, UR40, URZ ;  /* 0x00000028070a72a5 */ /* 0x000fe4000f8e00ff */
[----:B------:R-:W-:Y:S02]  /*5580*/  USHF.R.U32.HI UR12, URZ, UR53, UR5 ;  /* 0x00000035ff0c7299 */ /* 0x000fe40008011605 */
[----:B------:R-:W-:Y:S01]  /*5590*/  USEL UR6, UR37, UR6, !UP0 ;  /* 0x0000000625067287 */ /* 0x000fe2000c000000 */
[----:B------:R-:W-:Y:S02]  /*55a0*/  UMOV UR5, UR9 ;  /* 0x0000000900057c82 */ /* 0x000fe40008000000 */
[----:B------:R-:W-:Y:S01]  /*55b0*/  UMOV UR10, UR11 ;  /* 0x0000000b000a7c82 */ /* 0x000fe20008000000 */
[----:B------:R-:W-:Y:S02]  /*55c0*/  @UP2 USHF.R.U32.HI UR4, URZ, UR41, UR5 ;  /* 0x00000029ff042299 */ /* 0x000fe40008011605 */
[----:B------:R-:W-:Y:S02]  /*55d0*/  @UP2 USHF.R.U32.HI UR7, URZ, UR41, UR10 ;  /* 0x00000029ff072299 */ /* 0x000fe4000801160a */
[----:B------:R-:W-:Y:S02]  /*55e0*/  UIMAD UR4, UR42, UR4, URZ ;  /* 0x000000042a0472a4 */ /* 0x000fe4000f8e02ff */
        /* <DEDUP_REMOVED lines=8> */
[----:B------:R-:W-:Y:S02]  /*5670*/  USEL UR11, UR6, UR4, !UP2 ;  /* 0x00000004060b7287 */ /* 0x000fe4000d000000 */
[----:B------:R-:W-:Y:S02]  /*5680*/  UIADD3 UR8, UPT, UPT, -UR5, URZ, URZ ;  /* 0x000000ff05087290 */ /* 0x000fe4000fffe1ff */
[----:B------:R-:W-:Y:S01]  /*5690*/  UIADD3 UR10, UPT, UPT, -UR11, URZ, URZ ;  /* 0x000000ff0b0a7290 */ /* 0x000fe2000fffe1ff */
[----:B------:R-:W-:Y:S01]  /*56a0*/  @!UP0 UMOV UR4, UR9 ;  /* 0x0000000900048c82 */ /* 0x000fe20008000000 */
[----:B------:R-:W-:Y:S02]  /*56b0*/  UIADD3 UR9, UPT, UPT, -UR6, URZ, URZ ;  /* 0x000000ff06097290 */ /* 0x000fe4000fffe1ff */
[----:B------:R-:W-:Y:S02]  /*56c0*/  @!UP0 USHF.R.U32.HI UR4, URZ, UR41, UR4 ;  /* 0x00000029ff048299 */ /* 0x000fe40008011604 */
[----:B------:R-:W-:Y:S02]  /*56d0*/  UIMAD UR10, UR42, UR10, UR6 ;  /* 0x0000000a2a0a72a4 */ /* 0x000fe4000f8e0206 */
[----:B------:R-:W-:Y:S04]  /*56e0*/  @!UP0 USEL UR4, UR5, UR4, !UP2 ;  /* 0x0000000405048287 */ /* 0x000fe8000d000000 */
[----:B------:R-:W-:Y:S02]  /*56f0*/  @!UP0 UIMAD UR10, UR7, UR10, UR4 ;  /* 0x0000000a070a82a4 */ /* 0x000fe4000f8e0204 */
[----:B------:R-:W-:Y:S02]  /*5700*/  @!UP0 UIADD3 UR11, UPT, UPT, UR11, -UR4, URZ ;  /* 0x800000040b0b8290 */ /* 0x000fe4000fffe0ff */
[----:B------:R-:W-:Y:S02]  /*5710*/  UIMAD UR7, UR43, UR8, UR38 ;  /* 0x000000082b0772a4 */ /* 0x000fe4000f8e0226 */
[----:B------:R-:W-:Y:S02]  /*5720*/  @!UP0 UIMAD UR6, UR11, UR42, UR5 ;  /* 0x0000002a0b0682a4 */ /* 0x000fe4000f8e0205 */
[----:B------:R-:W-:Y:S01]  /*5730*/  UIMAD UR4, UR54, UR9, UR37 ;  /* 0x00000009360472a4 */ /* 0x000fe2000f8e0225 */
[----:B------:R-:W-:Y:S02]  /*5740*/  @!UP0 UMOV UR5, UR10 ;  /* 0x0000000a00058c82 */ /* 0x000fe40008000000 */
[----:B------:R-:W-:Y:S02]  /*5750*/  UIMAD UR38, UR5, UR43, UR7 ;  /* 0x0000002b052672a4 */ /* 0x000fe4000f8e0207 */
[----:B------:R-:W-:Y:S11]  /*5760*/  UIMAD UR37, UR6, UR54, UR4 ;  /* 0x00000036062572a4 */ /* 0x000ff6000f8e0204 */
[----:B------:R-:W-:Y:S01]  /*5770*/  @!UPT UIADD3 URZ, UPT, UPT, URZ, URZ, URZ ;  /* 0x000000fffffff290 */ /* 0x000fe2000fffe0ff */
.L_x_90:
[----:B------:R-:W-:Y:S01]  /*5780*/  UISETP.NE.AND UP0, UPT, UR39, 0x1, UPT ;  /* 0x000000012700788c */ /* 0x000fe2000bf05270 */
[----:B------:R-:W-:Y:S01]  /*5790*/  R2UR UR11, R88 ;  /* 0x00000000580b72ca */ /* 0x000fe200000e0000 */
[----:B------:R-:W-:Y:S01]  /*57a0*/  USHF.L.U32 UR50, UR16, 0x6, URZ ;  /* 0x0000000610327899 */ /* 0x000fe200080006ff */
[----:B------:R-:W-:Y:S01]  /*57b0*/  IADD3 R79, PT, PT, R79, 0x1, RZ ;  /* 0x000000014f4f7810 */ /* 0x000fe20007ffe0ff */
[----:B------:R-:W-:Y:S07]  /*57c0*/  USHF.L.U32 UR49, UR20, 0x8, URZ ;  /* 0x0000000814317899 */ /* 0x000fee00080006ff */
[----:B------:R-:W2:Y:S01]  /*57d0*/  @!UP0 LDCU.128 UR12, c[0x0][0xb10] ;  /* 0x00016200ff0c87ac */ /* 0x000ea20008000c00 */
[----:B------:R-:W3:Y:S01]  /*57e0*/  @!UP0 LDCU UR5, c[0x0][0xb0c] ;  /* 0x00016180ff0587ac */ /* 0x000ee20008000800 */
[----:B------:R-:W4:Y:S01]  /*57f0*/  @!UP0 LDCU UR10, c[0x0][0xb20] ;  /* 0x00016400ff0a87ac */ /* 0x000f220008000800 */
[----:B--2---:R-:W-:Y:S02]  /*5800*/  UIMAD.WIDE.U32 UR8, UR38, UR12, URZ ;  /* 0x0000000c260872a5 */ /* 0x004fe4000f8e00ff */
[----:B------:R-:W-:Y:S02]  /*5810*/  UIMAD.WIDE.U32 UR6, UR37, UR15, URZ ;  /* 0x0000000f250672a5 */ /* 0x000fe4000f8e00ff */
[----:B------:R-:W-:Y:S03]  /*5820*/  @!UP0 UISETP.NE.AND UP1, UPT, UR14, 0x1, UPT ;  /* 0x000000010e00888c */ /* 0x000fe6000bf25270 */
[----:B------:R-:W-:Y:S01]  /*5830*/  @!UP0 UMOV UR4, UR9 ;  /* 0x0000000900048c82 */ /* 0x000fe20008000000 */
[----:B---3--:R-:W-:Y:S02]  /*5840*/  @!UP0 UISETP.NE.AND UP2, UPT, UR5, 0x1, UPT ;  /* 0x000000010500888c */ /* 0x008fe4000bf45270 */
[----:B------:R-:W-:Y:S01]  /*5850*/  @!UP0 USHF.R.U32.HI UR4, URZ, UR13, UR4 ;  /* 0x0000000dff048299 */ /* 0x000fe20008011604 */
[----:B------:R-:W-:Y:S02]  /*5860*/  @!UP0 UMOV UR6, UR7 ;  /* 0x0000000700068c82 */ /* 0x000fe40008000000 */
[----:B----4-:R-:W-:Y:S02]  /*5870*/  @!UP0 USHF.R.U32.HI UR6, URZ, UR10, UR6 ;  /* 0x0000000aff068299 */ /* 0x010fe40008011606 */
[----:B------:R-:W-:Y:S02]  /*5880*/  @!UP0 USEL UR7, UR38, UR4, !UP2 ;  /* 0x0000000426078287 */ /* 0x000fe4000d000000 */
[----:B------:R-:W-:Y:S04]  /*5890*/  @!UP0 USEL UR6, UR37, UR6, !UP1 ;  /* 0x0000000625068287 */ /* 0x000fe8000c800000 */
[----:B------:R-:W-:Y:S02]  /*58a0*/  @!UP0 UIADD3 UR4, UPT, UPT, -UR7, UR6, URZ ;  /* 0x0000000607048290 */ /* 0x000fe4000fffe1ff */
[----:B------:R-:W-:Y:S02]  /*58b0*/  @!UP0 UIADD3 UR6, UPT, UPT, UR7, -UR6, URZ ;  /* 0x8000000607068290 */ /* 0x000fe4000fffe0ff */
[----:B------:R-:W-:Y:S02]  /*58c0*/  @!UP0 UIMAD UR38, UR4, UR5, UR38 ;  /* 0x00000005042682a4 */ /* 0x000fe4000f8e0226 */
[----:B------:R-:W-:Y:S02]  /*58d0*/  @!UP0 UIMAD UR37, UR6, UR14, UR37 ;  /* 0x0000000e062582a4 */ /* 0x000fe4000f8e0225 */
[----:B------:R-:W-:Y:S09]  /*58e0*/  ULOP3.LUT UP0, URZ, UR11, 0x1b0, URZ, 0xc0, !UPT ;  /* 0x000001b00bff7892 */ /* 0x000ff2000f80c0ff */
[----:B------:R-:W-:Y:S05]  /*58f0*/  BRA.U !UP0, `(.L_x_91) ;  /* 0x0000000108407547 */ /* 0x000fea000b800000 */
[----:B------:R-:W2:Y:S01]  /*5900*/  LDCU.64 UR8, c[0x4][0x88] ;  /* 0x01001100ff0877ac */ /* 0x000ea20008000a00 */
[----:B------:R-:W-:Y:S01]  /*5910*/  MOV R3, 0x0 ;  /* 0x0000000000037802 */ /* 0x000fe20000000f00 */
[----:B------:R-:W-:Y:S02]  /*5920*/  HFMA2 R12, -RZ, RZ, 0, 5.9604644775390625e-08 ;  /* 0x00000001ff0c7431 */ /* 0x000fe400000001ff */
[----:B------:R-:W-:Y:S02]  /*5930*/  IMAD.MOV.U32 R8, RZ, RZ, 0x70 ;  /* 0x00000070ff087424 */ /* 0x000fe400078e00ff */
[----:B------:R-:W-:Y:S01]  /*5940*/  IMAD.MOV.U32 R13, RZ, RZ, RZ ;  /* 0x000000ffff0d7224 */ /* 0x000fe200078e00ff */
[----:B------:R-:W3:Y:S01]  /*5950*/  LDCU.64 UR6, c[0x4][0x90] ;  /* 0x01001200ff0677ac */ /* 0x000ee20008000a00 */
[----:B------:R-:W4:Y:S01]  /*5960*/  LDC.64 R2, c[0x4][R3] ;  /* 0x0100000003027b82 */ /* 0x000f220000000a00 */
[----:B------:R-:W1:Y:S01]  /*5970*/  LDCU.64 UR4, c[0x4][0x8] ;  /* 0x01000100ff0477ac */ /* 0x000e620008000a00 */
[----:B--2---:R-:W-:Y:S01]  /*5980*/  MOV R5, UR9 ;  /* 0x0000000900057c02 */ /* 0x004fe20008000f00 */
[----:B------:R-:W-:Y:S01]  /*5990*/  IMAD.U32 R4, RZ, RZ, UR8 ;  /* 0x00000008ff047e24 */ /* 0x000fe2000f8e00ff */
[----:B---3--:R-:W-:Y:S01]  /*59a0*/  MOV R7, UR7 ;  /* 0x0000000700077c02 */ /* 0x008fe20008000f00 */
[----:B------:R-:W-:Y:S01]  /*59b0*/  IMAD.U32 R6, RZ, RZ, UR6 ;  /* 0x00000006ff067e24 */ /* 0x000fe2000f8e00ff */
[----:B-1----:R-:W-:Y:S01]  /*59c0*/  MOV R11, UR5 ;  /* 0x00000005000b7c02 */ /* 0x002fe20008000f00 */
[----:B------:R-:W-:Y:S02]  /*59d0*/  IMAD.U32 R10, RZ, RZ, UR4 ;  /* 0x00000004ff0a7e24 */ /* 0x000fe4000f8e00ff */
[----:B------:R-:W-:Y:S07]  /*59e0*/  LEPC R20, `(.L_x_91) ;  /* 0x000000001014794e */ /* 0x000fee0000000000 */
[----:B----45:R-:W-:Y:S05]  /*59f0*/  CALL.ABS.NOINC R2 ;  /* 0x0000000002007343 */ /* 0x030fea0003c00000 */
.L_x_91:
[----:B------:R-:W-:Y:S01]  /*5a00*/  LOP3.LUT P0, RZ, R86, 0x1b0, RZ, 0xc0, !PT ;  /* 0x000001b056ff7812 */ /* 0x000fe2000780c0ff */
[----:B------:R-:W-:Y:S11]  /*5a10*/  BSSY.RECONVERGENT B6, `(.L_x_92) ;  /* 0x0000013000067945 */ /* 0x000ff60003800200 */
[----:B------:R-:W-:Y:S01]  /*5a20*/  @!UPT UIADD3 URZ, UPT, UPT, URZ, URZ, URZ ;  /* 0x000000fffffff290 */ /* 0x000fe2000fffe0ff */
[----:B------:R-:W-:Y:S05]  /*5a30*/  @!P0 BRA `(.L_x_93) ;  /* 0x0000000000408947 */ /* 0x000fea0003800000 */
        /* <DEDUP_REMOVED lines=16> */
.L_x_93:
[----:B------:R-:W-:Y:S05]  /*5b40*/  BSYNC.RECONVERGENT B6 ;  /* 0x0000000000067941 */ /* 0x000fea0003800200 */
.L_x_92:
[----:B------:R-:W-:Y:S01]  /*5b50*/  R2UR UR4, R78 ;  /* 0x000000004e0472ca */ /* 0x000fe200000e0000 */
[----:B------:R-:W-:Y:S01]  /*5b60*/  UISETP.NE.U32.AND UP0, UPT, UR60, URZ, UPT ;  /* 0x000000ff3c00728c */ /* 0x000fe2000bf05070 */
[----:B------:R-:W-:Y:S02]  /*5b70*/  ISETP.NE.U32.AND P4, PT, R72, RZ, PT ;  /* 0x000000ff4800720c */ /* 0x000fe40003f85070 */
[----:B------:R-:W-:Y:S01]  /*5b80*/  ISETP.NE.U32.AND P2, PT, RZ, UR56, PT ;  /* 0x00000038ff007c0c */ /* 0x000fe2000bf45070 */
[----:B------:R-:W-:Y:S01]  /*5b90*/  UISETP.NE.AND.EX UP1, UPT, UR61, URZ, UPT, UP0 ;  /* 0x000000ff3d00728c */ /* 0x000fe2000bf25300 */
[----:B------:R-:W-:Y:S01]  /*5ba0*/  ISETP.NE.AND.EX P4, PT, R73, RZ, PT, P4 ;  /* 0x000000ff4900720c */ /* 0x000fe20003f85340 */
[----:B------:R-:W-:Y:S01]  /*5bb0*/  UPLOP3.LUT UP0, UPT, UPT, UPT, UPT, 0x40, 0x4 ;  /* 0x000000000004789c */ /* 0x000fe20003f0e870 */
[----:B------:R-:W-:Y:S05]  /*5bc0*/  ISETP.NE.AND.EX P2, PT, RZ, UR57, PT, P2 ;  /* 0x00000039ff007c0c */ /* 0x000fea000bf45320 */
[----:B------:R-:W-:Y:S06]  /*5bd0*/  UISETP.NE.AND UP2, UPT, UR4, URZ, UPT ;  /* 0x000000ff0400728c */ /* 0x000fec000bf45270 */
[----:B------:R-:W-:Y:S05]  /*5be0*/  PLOP3.LUT P1, PT, PT, PT, UP2, 0x80, 0x8 ;  /* 0x000000000008781c */ /* 0x000fea0003f2f028 */
[----:B------:R-:W-:Y:S06]  /*5bf0*/  @UP2 UPLOP3.LUT UP0, UPT, UPT, UPT, UP1, 0x80, 0x8 ;  /* 0x000000000008289c */ /* 0x000fec0003f0f010 */
[----:B------:R-:W-:Y:S01]  /*5c00*/  PLOP3.LUT P0, PT, PT, PT, UP0, 0x80, 0x8 ;  /* 0x000000000008781c */ /* 0x000fe20003f0f008 */
[----:B------:R-:W-:Y:S01]  /*5c10*/  @!UPT UIADD3 URZ, UPT, UPT, URZ, URZ, URZ ;  /* 0x000000fffffff290 */ /* 0x000fe2000fffe0ff */
[----:B------:R-:W-:Y:S11]  /*5c20*/  BRA.U !UP1, `(.L_x_94) ;  /* 0x00000001093c7547 */ /* 0x000ff6000b800000 */
[----:B------:R-:W-:Y:S01]  /*5c30*/  UISETP.NE.U32.AND UP0, UPT, UR56, URZ, UPT ;  /* 0x000000ff3800728c */ /* 0x000fe2000bf05070 */
[----:B-1----:R-:W-:Y:S01]  /*5c40*/  HFMA2 R0, -RZ, RZ, 0, 5.9604644775390625e-08 ;  /* 0x00000001ff007431 */ /* 0x002fe200000001ff */
[----:B------:R-:W1:Y:S01]  /*5c50*/  LDCU.64 UR8, c[0x0][0x358] ;  /* 0x00006b00ff0877ac */ /* 0x000e620008000a00 */
[----:B------:R-:W-:Y:S01]  /*5c60*/  IMAD.MOV.U32 R74, RZ, RZ, 0x1 ;  /* 0x00000001ff4a7424 */ /* 0x000fe200078e00ff */
[----:B------:R-:W-:Y:S06]  /*5c70*/  UISETP.NE.AND.EX UP0, UPT, UR57, URZ, UPT, UP0 ;  /* 0x000000ff3900728c */ /* 0x000fec000bf05300 */
[----:B------:R-:W-:Y:S05]  /*5c80*/  PLOP3.LUT P3, PT, PT, PT, UP0, 0x80, 0x8 ;  /* 0x000000000008781c */ /* 0x000fea0003f6f008 */
[----:B------:R-:W2:Y:S01]  /*5c90*/  @UP0 LDCU.64 UR4, c[0x0][0x888] ;  /* 0x00011100ff0407ac */ /* 0x000ea20008000a00 */
[----:B------:R-:W-:Y:S07]  /*5ca0*/  @UP0 UIMAD UR6, UR36, UR60, URZ ;  /* 0x0000003c240602a4 */ /* 0x000fee000f8e02ff */
[----:B------:R-:W-:Y:S01]  /*5cb0*/  @!P3 PRMT R74, R0, 0x7610, R74 ;  /* 0x00007610004ab816 */ /* 0x000fe2000000004a */
[----:B--2---:R-:W-:Y:S06]  /*5cc0*/  @UP0 UIMAD.WIDE UR4, UR6, 0x4, UR4 ;  /* 0x00000004060408a5 */ /* 0x004fec000f8e0204 */
[----:B-----5:R-:W-:Y:S01]  /*5cd0*/  IMAD.U32 R40, RZ, RZ, UR4 ;  /* 0x00000004ff287e24 */ /* 0x020fe2000f8e00ff */
[----:B------:R-:W-:Y:S04]  /*5ce0*/  MOV R41, UR5 ;  /* 0x0000000500297c02 */ /* 0x000fe80008000f00 */
[----:B------:R-:W2:Y:S01]  /*5cf0*/  @!UP0 LDCU UR4, c[0x0][0x880] ;  /* 0x00011000ff0487ac */ /* 0x000ea20008000800 */
[----:B-1----:R3:W5:Y:S02]  /*5d00*/  @P3 LDG.E R40, desc[UR8][R40.64] ;  /* 0x0000000828283981 */ /* 0x002764000c1e1900 */
[----:B--23--:R-:W-:Y:S02]  /*5d10*/  @!P3 IMAD.U32 R40, RZ, RZ, UR4 ;  /* 0x00000004ff28be24 */ /* 0x00cfe4000f8e00ff */
.L_x_94:
[----:B------:R-:W-:Y:S05]  /*5d20*/  @!P4 BRA `(.L_x_95) ;  /* 0x000000000024c947 */ /* 0x000fea0003800000 */
[----:B------:R-:W-:Y:S01]  /*5d30*/  ISETP.NE.U32.AND P3, PT, R70, RZ, PT ;  /* 0x000000ff4600720c */ /* 0x000fe20003f65070 */
[----:B------:R-:W2:Y:S03]  /*5d40*/  LDCU.64 UR4, c[0x0][0x358] ;  /* 0x00006b00ff0477ac */ /* 0x000ea60008000a00 */
[----:B------:R-:W-:Y:S11]  /*5d50*/  ISETP.NE.AND.EX P3, PT, R71, RZ, PT, P3 ;  /* 0x000000ff4700720c */ /* 0x000ff60003f65330 */
[----:B------:R-:W-:Y:S02]  /*5d60*/  @!UPT UIADD3 URZ, UPT, UPT, URZ, URZ, URZ ;  /* 0x000000fffffff290 */ /* 0x000fe4000fffe0ff */
[----:B------:R-:W3:Y:S01]  /*5d70*/  @P3 LDC.64 R2, c[0x0][0x8a8] ;  /* 0x00022a00ff023b82 */ /* 0x000ee20000000a00 */
[----:B-1----:R-:W-:Y:S04]  /*5d80*/  @P3 IMAD R0, R72, UR36, RZ ;  /* 0x0000002448003c24 */ /* 0x002fe8000f8e02ff */
[----:B---3--:R-:W-:Y:S05]  /*5d90*/  @P3 IMAD.WIDE R2, R0, 0x4, R2 ;  /* 0x0000000400023825 */ /* 0x008fea00078e0202 */
[----:B--2--5:R2:W5:Y:S02]  /*5da0*/  @P3 LDG.E R38, desc[UR4][R2.64] ;  /* 0x0000000402263981 */ /* 0x024564000c1e1900 */
[----:B--2---:R-:W3:Y:S02]  /*5db0*/  @!P3 LDC R38, c[0x0][0x8a0] ;  /* 0x00022800ff26bb82 */ /* 0x004ee40000000800 */
.L_x_95:
[----:B-----5:R-:W-:Y:S01]  /*5dc0*/  ISETP.NE.AND P4, PT, R40, RZ, PT ;  /* 0x000000ff2800720c */ /* 0x020fe20003f85270 */
[----:B------:R-:W-:Y:S01]  /*5dd0*/  BSSY B1, `(.L_x_96) ;  /* 0x0000042000017945 */ /* 0x000fe20003800000 */
[----:B------:R-:W-:Y:S01]  /*5de0*/  SEL R5, RZ, 0xffffffff, P2 ;  /* 0xffffffffff057807 */ /* 0x000fe20001000000 */
[----:B------:R-:W-:Y:S01]  /*5df0*/  IMAD.MOV.U32 R53, RZ, RZ, 0x1 ;  /* 0x00000001ff357424 */ /* 0x000fe200078e00ff */
[----:B------:R-:W-:Y:S02]  /*5e00*/  LOP3.LUT P3, RZ, R74, 0xff, RZ, 0xc0, !PT ;  /* 0x000000ff4aff7812 */ /* 0x000fe4000786c0ff */
[----:B------:R-:W-:Y:S02]  /*5e10*/  CS2R R46, SRZ ;  /* 0x00000000002e7805 */ /* 0x000fe4000001ff00 */
[----:B-1----:R-:W-:Y:S02]  /*5e20*/  @P1 SEL R0, RZ, 0xffffffff, P4 ;  /* 0xffffffffff001807 */ /* 0x002fe40002000000 */
[----:B------:R-:W-:Y:S02]  /*5e30*/  CS2R R44, SRZ ;  /* 0x00000000002c7805 */ /* 0x000fe4000001ff00 */
[----:B------:R-:W-:Y:S02]  /*5e40*/  LEA R2, R82, UR44, 0x3 ;  /* 0x0000002c52027c11 */ /* 0x000fe4000f8e18ff */
[----:B------:R-:W-:Y:S02]  /*5e50*/  CS2R R50, SRZ ;  /* 0x0000000000327805 */ /* 0x000fe4000001ff00 */
[----:B------:R-:W-:Y:S02]  /*5e60*/  @P0 SEL R0, R5, R0, !P3 ;  /* 0x0000000005000207 */ /* 0x000fe40005800000 */
[----:B------:R-:W-:Y:S02]  /*5e70*/  CS2R R48, SRZ ;  /* 0x0000000000307805 */ /* 0x000fe4000001ff00 */
[----:B------:R-:W-:Y:S02]  /*5e80*/  LEA R52, R36, UR44, 0x3 ;  /* 0x0000002c24347c11 */ /* 0x000fe4000f8e18ff */
[----:B------:R-:W-:Y:S02]  /*5e90*/  @P1 LOP3.LUT R0, R0, 0x1, RZ, 0xc0, !PT ;  /* 0x0000000100001812 */ /* 0x000fe400078ec0ff */
[----:B------:R-:W-:Y:S02]  /*5ea0*/  SHF.L.U32 R3, R84, 0x1f, RZ ;  /* 0x0000001f54037819 */ /* 0x000fe400000006ff */
[----:B------:R-:W-:Y:S02]  /*5eb0*/  ISETP.NE.U32.OR P6, PT, R0, 0x1, !P1 ;  /* 0x000000010000780c */ /* 0x000fe40004fc5470 */
[----:B------:R-:W-:Y:S02]  /*5ec0*/  PLOP3.LUT P2, PT, PT, PT, UP1, 0x80, 0x8 ;  /* 0x000000000008781c */ /* 0x000fe40003f4f018 */
[----:B------:R-:W-:Y:S02]  /*5ed0*/  LEA.HI R39, R36, R36, RZ, 0x1 ;  /* 0x0000002424277211 */ /* 0x000fe400078f08ff */
[----:B------:R-:W-:Y:S02]  /*5ee0*/  SEL R4, RZ, 0xffffffff, P4 ;  /* 0xffffffffff047807 */ /* 0x000fe40002000000 */
[----:B------:R-:W-:Y:S05]  /*5ef0*/  P2R R61, PR, RZ, 0x40 ;  /* 0x00000040ff3d7803 */ /* 0x000fea0000000000 */
[----:B------:R-:W-:Y:S02]  /*5f00*/  @P6 SHF.L.U32 R0, R81, 0x1f, RZ ;  /* 0x0000001f51006819 */ /* 0x000fe400000006ff */
[----:B------:R-:W-:Y:S02]  /*5f10*/  @P2 SEL R4, R5, R4, !P3 ;  /* 0x0000000405042207 */ /* 0x000fe40005800000 */
[----:B------:R1:W2:Y:S02]  /*5f20*/  @P6 SYNCS.PHASECHK.TRANS64.TRYWAIT P1, [R2+URZ+0x30], R0 ;  /* 0x00003000020065a7 */ /* 0x0002a400080211ff */
[----:B------:R-:W-:Y:S04]  /*5f30*/  LOP3.LUT R4, R4, 0x1, RZ, 0xc0, !PT ;  /* 0x0000000104047812 */ /* 0x000fe800078ec0ff */
[----:B------:R-:W-:Y:S04]  /*5f40*/  ISETP.NE.U32.AND P5, PT, R4, 0x1, PT ;  /* 0x000000010400780c */ /* 0x000fe80003fa5070 */
[----:B------:R-:W-:Y:S01]  /*5f50*/  P2R R54, PR, RZ, 0x20 ;  /* 0x00000020ff367803 */ /* 0x000fe20000000000 */
[----:B------:R4:W3:Y:S01]  /*5f60*/  SYNCS.PHASECHK.TRANS64.TRYWAIT P0, [R52+URZ+0xa0], R3 ;  /* 0x0000a003340075a7 */ /* 0x0008e200080011ff */
[C---:B-1----:R-:W-:Y:S01]  /*5f70*/  IMAD.SHL.U32 R0, R39.reuse, 0x80, RZ ;  /* 0x0000008027007824 */ /* 0x042fe200078e00ff */
[----:B------:R-:W-:Y:S04]  /*5f80*/  LOP3.LUT R39, R39, 0xffe, RZ, 0xc0, !PT ;  /* 0x00000ffe27277812 */ /* 0x000fe800078ec0ff */
[----:B------:R-:W-:Y:S01]  /*5f90*/  LOP3.LUT R0, R0, 0xffffff00, RZ, 0xc0, !PT ;  /* 0xffffff0000007812 */ /* 0x000fe200078ec0ff */
[----:B------:R-:W-:Y:S04]  /*5fa0*/  IMAD.IADD R39, R36, 0x1, -R39 ;  /* 0x0000000124277824 */ /* 0x000fe800078e0a27 */
[----:B------:R-:W-:Y:S04]  /*5fb0*/  IMAD.IADD R0, R37, 0x1, R0 ;  /* 0x0000000125007824 */ /* 0x000fe800078e0200 */
[----:B------:R-:W-:Y:S01]  /*5fc0*/  IMAD R39, R39, 0x100000, R0 ;  /* 0x0010000027277824 */ /* 0x000fe200078e0200 */
[----:B--2---:R-:W-:Y:S01]  /*5fd0*/  @P6 SEL R53, RZ, 0x1, !P1 ;  /* 0x00000001ff356807 */ /* 0x004fe20004800000 */
[----:B----4-:R-:W-:Y:S06]  /*5fe0*/  @!P6 BRA `(.L_x_97) ;  /* 0x000000000080e947 */ /* 0x010fec0003800000 */
[----:B------:R-:W-:Y:S01]  /*5ff0*/  @P5 IMAD R5, R82, 0x1000, R69 ;  /* 0x0000100052055824 */ /* 0x000fe200078e0245 */
[----:B------:R-:W-:Y:S01]  /*6000*/  ISETP.NE.AND P1, PT, R53, RZ, PT ;  /* 0x000000ff3500720c */ /* 0x000fe20003f25270 */
[----:B------:R-:W-:Y:S01]  /*6010*/  BSSY B0, `(.L_x_98) ;  /* 0x000000b000007945 */ /* 0x000fe20003800000 */
[----:B------:R-:W-:Y:S01]  /*6020*/  CS2R R50, SRZ ;  /* 0x0000000000327805 */ /* 0x000fe2000001ff00 */
[----:B------:R-:W-:Y:S01]  /*6030*/  @P5 VIADD R4, R5, UR44 ;  /* 0x0000002c05045c36 */ /* 0x000fe20008000000 */
[----:B------:R-:W-:Y:S02]  /*6040*/  CS2R R48, SRZ ;  /* 0x0000000000307805 */ /* 0x000fe4000001ff00 */
[----:B------:R-:W-:Y:S02]  /*6050*/  CS2R R46, SRZ ;  /* 0x00000000002e7805 */ /* 0x000fe4000001ff00 */
[----:B------:R-:W-:Y:S01]  /*6060*/  CS2R R44, SRZ ;  /* 0x00000000002c7805 */ /* 0x000fe2000001ff00 */
[----:B------:R-:W-:Y:S04]  /*6070*/  @P5 IMAD R4, R85, -0x10, R4 ;  /* 0xfffffff055045824 */ /* 0x000fe800078e0204 */
[----:B------:R-:W-:Y:S05]  /*6080*/  @P1 BRA `(.L_x_99) ;  /* 0x00000000000c1947 */ /* 0x000fea0003800000 */
[----:B------:R-:W-:Y:S04]  /*6090*/  SHF.L.U32 R0, R81, 0x1f, RZ ;  /* 0x0000001f51007819 */ /* 0x000fe800000006ff */
[----:B------:R-:W1:Y:S02]  /*60a0*/  SYNCS.PHASECHK.TRANS64.TRYWAIT P1, [R2+URZ+0x30], R0 ;  /* 0x00003000020075a7 */ /* 0x000e6400080211ff */
[----:B-1----:R-:W-:Y:S05]  /*60b0*/  @!P1 BRA `(.L_x_100) ;  /* 0x0000004000109947 */ /* 0x002fea0003800000 */
.L_x_99:
[----:B------:R-:W-:Y:S05]  /*60c0*/  BSYNC B0 ;  /* 0x0000000000007941 */ /* 0x000fea0003800000 */
.L_x_98:
[----:B------:R-:W-:Y:S01]  /*60d0*/  ISETP.NE.AND P1, PT, R54, RZ, PT ;  /* 0x000000ff3600720c */ /* 0x000fe20003f25270 */
[----:B-1----:R-:W-:Y:S02]  /*60e0*/  VIADD R2, R2, 0x50 ;  /* 0x0000005002027836 */ /* 0x002fe40000000000 */
[----:B------:R-:W-:Y:S02]  /*60f0*/  IMAD.U32 R0, RZ, RZ, UR45 ;  /* 0x0000002dff007e24 */ /* 0x000fe4000f8e00ff */
[----:B------:R-:W-:Y:S03]  /*6100*/  VIADD R82, R82, 0x1 ;  /* 0x0000000152527836 */ /* 0x000fe60000000000 */
[----:B------:R-:W-:Y:S05]  /*6110*/  PRMT R0, R0, 0x654, R2 ;  /* 0x0000065400007816 */ /* 0x000fea0000000002 */
[----:B------:R1:W2:Y:S04]  /*6120*/  @P1 LDS.128 R48, [R5+UR44+0x200] ;  /* 0x0002002c05301984 */ /* 0x0002a80008000c00 */
[----:B------:R1:W4:Y:S01]  /*6130*/  @P1 LDS.128 R44, [R4+0x210] ;  /* 0x00021000042c1984 */ /* 0x0003220000000c00 */
[C---:B------:R-:W-:Y:S01]  /*6140*/  ISETP.NE.AND P1, PT, R82.reuse, 0x4, PT ;  /* 0x000000045200780c */ /* 0x040fe20003f25270 */
[----:B------:R-:W-:Y:S01]  /*6150*/  @!PT LDS RZ, [RZ] ;  /* 0x00000000fffff984 */ /* 0x000fe20000000800 */
[----:B------:R-:W-:Y:S01]  /*6160*/  @!PT LDS RZ, [RZ] ;  /* 0x00000000fffff984 */ /* 0x000fe20000000800 */
[----:B------:R-:W-:Y:S01]  /*6170*/  @!PT LDS RZ, [RZ] ;  /* 0x00000000fffff984 */ /* 0x000fe20000000800 */
[----:B------:R-:W-:Y:S01]  /*6180*/  @!PT LDS RZ, [RZ] ;  /* 0x00000000fffff984 */ /* 0x000fe20000000800 */
[----:B------:R5:W-:Y:S06]  /*6190*/  MEMBAR.ALL.CTA ;  /* 0x0000000000007992 */ /* 0x000bec0000008000 */
[----:B-----5:R-:W5:Y:S01]  /*61a0*/  FENCE.VIEW.ASYNC.S ;  /* 0x00000000000073c6 */ /* 0x020f620000000000 */
[----:B------:R-:W-:Y:S01]  /*61b0*/  SEL R82, R82, RZ, P1 ;  /* 0x000000ff52527207 */ /* 0x000fe20000800000 */
[----:B-----5:R5:W-:Y:S02]  /*61c0*/  SYNCS.ARRIVE.TRANS64.RED.A1T0 RZ, [R0+URZ], RZ ;  /* 0x000000ff00ff79a7 */ /* 0x020be400081004ff */
[----:B-----5:R-:W-:Y:S04]  /*61d0*/  SEL R0, RZ, 0x1, P1 ;  /* 0x00000001ff007807 */ /* 0x020fe80000800000 */
[----:B-12---:R-:W-:Y:S02]  /*61e0*/  LOP3.LUT R81, R81, R0, RZ, 0x3c, !PT ;  /* 0x0000000051517212 */ /* 0x006fe400078e3cff */
.L_x_97:
[----:B------:R-:W-:Y:S05]  /*61f0*/  BSYNC B1 ;  /* 0x0000000000017941 */ /* 0x000fea0003800000 */
.L_x_96:
[----:B------:R-:W-:Y:S04]  /*6200*/  SHF.R.U32.HI R0, RZ, 0x15, R39 ;  /* 0x00000015ff007819 */ /* 0x000fe80000011627 */
[----:B------:R-:W-:Y:S01]  /*6210*/  LOP3.LUT P1, RZ, R0, 0x3, R75, 0x48, !PT ;  /* 0x0000000300ff7812 */ /* 0x000fe2000782484b */
[----:B------:R-:W-:Y:S01]  /*6220*/  @!UPT UIADD3 URZ, UPT, UPT, URZ, URZ, URZ ;  /* 0x000000fffffff290 */ /* 0x000fe2000fffe0ff */
[----:B---3--:R-:W-:Y:S11]  /*6230*/  @P0 BRA `(.L_x_101) ;  /* 0x0000000000080947 */ /* 0x008ff60003800000 */
[----:B------:R-:W1:Y:S02]  /*6240*/  SYNCS.PHASECHK.TRANS64.TRYWAIT P0, [R52+URZ+0xa0], R3 ;  /* 0x0000a003340075a7 */ /* 0x000e6400080011ff */
[----:B-1----:R-:W-:Y:S05]  /*6250*/  @!P0 BRA `(.L_x_102) ;  /* 0x0000003c00bc8947 */ /* 0x002fea0003800000 */
.L_x_101:
[----:B------:R-:W-:Y:S05]  /*6260*/  @!P1 BRA `(.L_x_103) ;  /* 0x0000000000409947 */ /* 0x000fea0003800000 */
[----:B------:R-:W2:Y:S01]  /*6270*/  LDCU.64 UR8, c[0x4][0x78] ;  /* 0x01000f00ff0877ac */ /* 0x000ea20008000a00 */
[----:B-1----:R-:W-:Y:S01]  /*6280*/  MOV R3, 0x0 ;  /* 0x0000000000037802 */ /* 0x002fe20000000f00 */
[----:B------:R-:W-:Y:S02]  /*6290*/  HFMA2 R12, -RZ, RZ, 0, 5.9604644775390625e-08 ;  /* 0x00000001ff0c7431 */ /* 0x000fe400000001ff */
[----:B------:R-:W-:Y:S02]  /*62a0*/  IMAD.MOV.U32 R8, RZ, RZ, 0x192 ;  /* 0x00000192ff087424 */ /* 0x000fe400078e00ff */
[----:B------:R-:W-:Y:S01]  /*62b0*/  IMAD.MOV.U32 R13, RZ, RZ, RZ ;  /* 0x000000ffff0d7224 */ /* 0x000fe200078e00ff */
[----:B------:R-:W1:Y:S01]  /*62c0*/  LDCU.64 UR6, c[0x4][0x80] ;  /* 0x01001000ff0677ac */ /* 0x000e620008000a00 */
[----:B------:R-:W3:Y:S01]  /*62d0*/  LDC.64 R2, c[0x4][R3] ;  /* 0x0100000003027b82 */ /* 0x000ee20000000a00 */
[----:B------:R-:W5:Y:S01]  /*62e0*/  LDCU.64 UR4, c[0x4][0x18] ;  /* 0x01000300ff0477ac */ /* 0x000f620008000a00 */
[----:B--2---:R-:W-:Y:S01]  /*62f0*/  MOV R5, UR9 ;  /* 0x0000000900057c02 */ /* 0x004fe20008000f00 */
[----:B------:R-:W-:Y:S01]  /*6300*/  IMAD.U32 R4, RZ, RZ, UR8 ;  /* 0x00000008ff047e24 */ /* 0x000fe2000f8e00ff */
[----:B-1----:R-:W-:Y:S01]  /*6310*/  MOV R7, UR7 ;  /* 0x0000000700077c02 */ /* 0x002fe20008000f00 */
[----:B------:R-:W-:Y:S01]  /*6320*/  IMAD.U32 R6, RZ, RZ, UR6 ;  /* 0x00000006ff067e24 */ /* 0x000fe2000f8e00ff */
[----:B-----5:R-:W-:Y:S01]  /*6330*/  MOV R11, UR5 ;  /* 0x00000005000b7c02 */ /* 0x020fe20008000f00 */
[----:B------:R-:W-:Y:S02]  /*6340*/  IMAD.U32 R10, RZ, RZ, UR4 ;  /* 0x00000004ff0a7e24 */ /* 0x000fe4000f8e00ff */
[----:B------:R-:W-:Y:S07]  /*6350*/  LEPC R20, `(.L_x_103) ;  /* 0x000000001014794e */ /* 0x000fee0000000000 */
[----:B---34-:R-:W-:Y:S05]  /*6360*/  CALL.ABS.NOINC R2 ;  /* 0x0000000002007343 */ /* 0x018fea0003c00000 */
.L_x_103:
[----:B------:R-:W-:Y:S05]  /*6370*/  WARPSYNC.ALL ;  /* 0x0000000000007948 */ /* 0x000fea0003800000 */
[----:B------:R-:W-:Y:S01]  /*6380*/  R2UR UR4, R39 ;  /* 0x00000000270472ca */ /* 0x000fe200000e0000 */
[----:B------:R-:W-:Y:S01]  /*6390*/  BSSY.RECONVERGENT B0, `(.L_x_104) ;  /* 0x00000a0000007945 */ /* 0x000fe20003800200 */
[C---:B------:R-:W-:Y:S02]  /*63a0*/  SHF.L.U32 R2, R48.reuse, 0x10, RZ ;  /* 0x0000001030027819 */ /* 0x040fe400000006ff */
[C---:B-1----:R-:W-:Y:S02]  /*63b0*/  PRMT R3, R48.reuse, 0x8880, RZ ;  /* 0x0000888030037816 */ /* 0x042fe400000000ff */
[----:B------:R-:W-:Y:S02]  /*63c0*/  SHF.L.U32 R41, R48, 0x8, RZ ;  /* 0x0000000830297819 */ /* 0x000fe400000006ff */
[----:B------:R-:W-:Y:S02]  /*63d0*/  SHF.L.U32 R42, R49, 0x10, RZ ;  /* 0x00000010312a7819 */ /* 0x000fe400000006ff */
[----:B------:R-:W-:Y:S02]  /*63e0*/  IADD3 R60, PT, PT, R69, UR44, RZ ;  /* 0x0000002c453c7c10 */ /* 0x000fe4000fffe0ff */
[----:B------:R-:W-:Y:S01]  /*63f0*/  SHF.R.S32.HI R42, RZ, 0x18, R42 ;  /* 0x00000018ff2a7819 */ /* 0x000fe2000001142a */
[----:B------:R-:W-:Y:S01]  /*6400*/  LDTM.16dp32bit_t0_t15.x32 R4, tmem[UR4] ;  /* 0x00000004000479ee */ /* 0x000fe20008a80000 */
[----:B------:R-:W1:Y:S01]  /*6410*/  LDTM.16dp32bit_t16_t31.x32 R4, tmem[UR4+0x20] ;  /* 0x00002004000479ee */ /* 0x000e620008aa0000 */
[----:B------:R-:W-:Y:S02]  /*6420*/  SHF.L.U32 R55, R80, 0x4, RZ ;  /* 0x0000000450377819 */ /* 0x000fe400000006ff */
[----:B------:R-:W-:Y:S02]  /*6430*/  ISETP.NE.AND P0, PT, R87, RZ, PT ;  /* 0x000000ff5700720c */ /* 0x000fe40003f05270 */
[----:B------:R-:W-:Y:S02]  /*6440*/  IADD3 R89, PT, PT, R60, R55, RZ ;  /* 0x000000373c597210 */ /* 0x000fe40007ffe0ff */
[----:B------:R-:W-:Y:S01]  /*6450*/  ISETP.NE.AND P6, PT, R61, RZ, PT ;  /* 0x000000ff3d00720c */ /* 0x000fe20003fc5270 */
[C---:B-1----:R-:W-:Y:S01]  /*6460*/  IMAD R0, R38.reuse, R4, RZ ;  /* 0x0000000426007224 */ /* 0x042fe200078e02ff */
[----:B------:R-:W-:Y:S01]  /*6470*/  SHF.R.S32.HI R4, RZ, 0x18, R2 ;  /* 0x00000018ff047819 */ /* 0x000fe20000011402 */
[C---:B------:R-:W-:Y:S01]  /*6480*/  IMAD R2, R38.reuse, R5, RZ ;  /* 0x0000000526027224 */ /* 0x040fe200078e02ff */
[----:B------:R-:W-:Y:S01]  /*6490*/  SHF.R.S32.HI R5, RZ, 0x18, R41 ;  /* 0x00000018ff057819 */ /* 0x000fe20000011429 */
[----:B------:R-:W-:Y:S01]  /*64a0*/  IMAD R0, R3, R40, R0 ;  /* 0x0000002803007224 */ /* 0x000fe200078e0200 */
[----:B------:R-:W-:Y:S01]  /*64b0*/  PRMT R41, R49, 0x8880, RZ ;  /* 0x0000888031297816 */ /* 0x000fe200000000ff */
[----:B------:R-:W-:Y:S02]  /*64c0*/  IMAD R3, R38, R6, RZ ;  /* 0x0000000626037224 */ /* 0x000fe400078e02ff */
[-C--:B------:R-:W-:Y:S01]  /*64d0*/  IMAD R2, R4, R40.reuse, R2 ;  /* 0x0000002804027224 */ /* 0x080fe200078e0202 */
[----:B------:R-:W-:Y:S01]  /*64e0*/  SHF.R.S32.HI R4, RZ, 0x18, R48 ;  /* 0x00000018ff047819 */ /* 0x000fe20000011430 */
[----:B------:R-:W-:Y:S02]  /*64f0*/  IMAD R7, R38, R7, RZ ;  /* 0x0000000726077224 */ /* 0x000fe400078e02ff */
[-C--:B------:R-:W-:Y:S02]  /*6500*/  IMAD R3, R5, R40.reuse, R3 ;  /* 0x0000002805037224 */ /* 0x080fe400078e0203 */
[----:B------:R-:W-:Y:S02]  /*6510*/  IMAD R7, R4, R40, R7 ;  /* 0x0000002804077224 */ /* 0x000fe400078e0207 */
[C---:B------:R-:W-:Y:S02]  /*6520*/  IMAD R6, R38.reuse, R11, RZ ;  /* 0x0000000b26067224 */ /* 0x040fe400078e02ff */
[C---:B------:R-:W-:Y:S01]  /*6530*/  IMAD R11, R38.reuse, R16, RZ ;  /* 0x00000010260b7224 */ /* 0x040fe200078e02ff */
[----:B------:R-:W-:Y:S01]  /*6540*/  I2IP.S8.S32.SAT R56, R7, R3, RZ ;  /* 0x0000000307387239 */ /* 0x000fe200000014ff */
[C---:B------:R-:W-:Y:S02]  /*6550*/  IMAD R16, R38.reuse, R21, RZ ;  /* 0x0000001526107224 */ /* 0x040fe400078e02ff */
[----:B------:R-:W-:Y:S01]  /*6560*/  IMAD R21, R38, R26, RZ ;  /* 0x0000001a26157224 */ /* 0x000fe200078e02ff */
[----:B------:R-:W-:Y:S01]  /*6570*/  I2IP.S8.S32.SAT R56, R2, R0, R56 ;  /* 0x0000000002387239 */ /* 0x000fe20000001438 */
[C---:B------:R-:W-:Y:S01]  /*6580*/  IMAD R26, R38.reuse, R31, RZ ;  /* 0x0000001f261a7224 */ /* 0x040fe200078e02ff */
[----:B------:R-:W-:Y:S01]  /*6590*/  SHF.R.S32.HI R2, RZ, 0x18, R49 ;  /* 0x00000018ff027819 */ /* 0x000fe20000011431 */
[C---:B------:R-:W-:Y:S02]  /*65a0*/  IMAD R3, R38.reuse, R8, RZ ;  /* 0x0000000826037224 */ /* 0x040fe400078e02ff */
[----:B------:R-:W-:Y:S02]  /*65b0*/  IMAD.SHL.U32 R31, R49, 0x100, RZ ;  /* 0x00000100311f7824 */ /* 0x000fe400078e00ff */
[C---:B------:R-:W-:Y:S02]  /*65c0*/  IMAD R8, R38.reuse, R13, RZ ;  /* 0x0000000d26087224 */ /* 0x040fe400078e02ff */
[C---:B------:R-:W-:Y:S01]  /*65d0*/  IMAD R13, R38.reuse, R18, RZ ;  /* 0x00000012260d7224 */ /* 0x040fe200078e02ff */
[----:B------:R-:W-:Y:S01]  /*65e0*/  SHF.R.S32.HI R0, RZ, 0x18, R31 ;  /* 0x00000018ff007819 */ /* 0x000fe2000001141f */
[----:B------:R-:W-:Y:S01]  /*65f0*/  IMAD R18, R38, R23, RZ ;  /* 0x0000001726127224 */ /* 0x000fe200078e02ff */
[----:B------:R-:W-:Y:S01]  /*6600*/  SHF.L.U32 R31, R50, 0x10, RZ ;  /* 0x00000010321f7819 */ /* 0x000fe200000006ff */
[C---:B------:R-:W-:Y:S02]  /*6610*/  IMAD R4, R38.reuse, R9, RZ ;  /* 0x0000000926047224 */ /* 0x040fe400078e02ff */
[C---:B------:R-:W-:Y:S01]  /*6620*/  IMAD R23, R38.reuse, R28, RZ ;  /* 0x0000001c26177224 */ /* 0x040fe200078e02ff */
[----:B------:R-:W-:Y:S01]  /*6630*/  SHF.R.S32.HI R31, RZ, 0x18, R31 ;  /* 0x00000018ff1f7819 */ /* 0x000fe2000001141f */
[C---:B------:R-:W-:Y:S02]  /*6640*/  IMAD R7, R38.reuse, R12, RZ ;  /* 0x0000000c26077224 */ /* 0x040fe400078e02ff */
[----:B------:R-:W-:Y:S01]  /*6650*/  IMAD R28, R38, R33, RZ ;  /* 0x00000021261c7224 */ /* 0x000fe200078e02ff */
[----:B------:R-:W-:Y:S01]  /*6660*/  PRMT R33, R50, 0x8880, RZ ;  /* 0x0000888032217816 */ /* 0x000fe200000000ff */
[----:B------:R-:W-:Y:S02]  /*6670*/  IMAD R3, R41, R40, R3 ;  /* 0x0000002829037224 */ /* 0x000fe400078e0203 */
[C---:B------:R-:W-:Y:S02]  /*6680*/  IMAD R12, R38.reuse, R17, RZ ;  /* 0x00000011260c7224 */ /* 0x040fe400078e02ff */
[C---:B------:R-:W-:Y:S02]  /*6690*/  IMAD R5, R38.reuse, R10, RZ ;  /* 0x0000000a26057224 */ /* 0x040fe400078e02ff */
[----:B------:R-:W-:Y:S02]  /*66a0*/  IMAD R17, R38, R22, RZ ;  /* 0x0000001626117224 */ /* 0x000fe400078e02ff */
[----:B------:R-:W-:Y:S02]  /*66b0*/  IMAD R4, R42, R40, R4 ;  /* 0x000000282a047224 */ /* 0x000fe400078e0204 */
[C---:B------:R-:W-:Y:S02]  /*66c0*/  IMAD R22, R38.reuse, R27, RZ ;  /* 0x0000001b26167224 */ /* 0x040fe400078e02ff */
[----:B------:R-:W-:Y:S01]  /*66d0*/  IMAD R27, R38, R32, RZ ;  /* 0x00000020261b7224 */ /* 0x000fe200078e02ff */
[----:B------:R-:W-:Y:S01]  /*66e0*/  SHF.L.U32 R32, R50, 0x8, RZ ;  /* 0x0000000832207819 */ /* 0x000fe200000006ff */
[-C--:B------:R-:W-:Y:S02]  /*66f0*/  IMAD R5, R0, R40.reuse, R5 ;  /* 0x0000002800057224 */ /* 0x080fe400078e0205 */
[----:B------:R-:W-:Y:S01]  /*6700*/  IMAD.MOV.U32 R0, RZ, RZ, R33 ;  /* 0x000000ffff007224 */ /* 0x000fe200078e0021 */
[----:B------:R-:W-:Y:S01]  /*6710*/  SHF.R.S32.HI R32, RZ, 0x18, R32 ;  /* 0x00000018ff207819 */ /* 0x000fe20000011420 */
[-C--:B------:R-:W-:Y:S01]  /*6720*/  IMAD R6, R2, R40.reuse, R6 ;  /* 0x0000002802067224 */ /* 0x080fe200078e0206 */
[----:B------:R-:W-:Y:S01]  /*6730*/  SHF.R.S32.HI R2, RZ, 0x18, R50 ;  /* 0x00000018ff027819 */ /* 0x000fe20000011432 */
[----:B------:R-:W-:Y:S01]  /*6740*/  IMAD R7, R0, R40, R7 ;  /* 0x0000002800077224 */ /* 0x000fe200078e0207 */
[----:B------:R-:W-:Y:S01]  /*6750*/  PRMT R0, R51, 0x8880, RZ ;  /* 0x0000888033007816 */ /* 0x000fe200000000ff */
[----:B------:R-:W-:Y:S01]  /*6760*/  IMAD R9, R38, R14, RZ ;  /* 0x0000000e26097224 */ /* 0x000fe200078e02ff */
[----:B------:R-:W-:Y:S01]  /*6770*/  I2IP.S8.S32.SAT R6, R6, R5, RZ ;  /* 0x0000000506067239 */ /* 0x000fe200000014ff */
[-C--:B------:R-:W-:Y:S01]  /*6780*/  IMAD R8, R31, R40.reuse, R8 ;  /* 0x000000281f087224 */ /* 0x080fe200078e0208 */
[C---:B------:R-:W-:Y:S01]  /*6790*/  SHF.L.U32 R31, R51.reuse, 0x8, RZ ;  /* 0x00000008331f7819 */ /* 0x040fe200000006ff */
[----:B------:R-:W-:Y:S01]  /*67a0*/  IMAD R10, R38, R15, RZ ;  /* 0x0000000f260a7224 */ /* 0x000fe200078e02ff */
[----:B------:R-:W-:Y:S01]  /*67b0*/  I2IP.S8.S32.SAT R57, R4, R3, R6 ;  /* 0x0000000304397239 */ /* 0x000fe20000001406 */
[-C--:B------:R-:W-:Y:S01]  /*67c0*/  IMAD R9, R32, R40.reuse, R9 ;  /* 0x0000002820097224 */ /* 0x080fe200078e0209 */
[----:B------:R-:W-:Y:S01]  /*67d0*/  SHF.R.S32.HI R5, RZ, 0x18, R31 ;  /* 0x00000018ff057819 */ /* 0x000fe2000001141f */
[-C--:B------:R-:W-:Y:S01]  /*67e0*/  IMAD R10, R2, R40.reuse, R10 ;  /* 0x00000028020a7224 */ /* 0x080fe200078e020a */
[----:B------:R-:W-:Y:S01]  /*67f0*/  SHF.L.U32 R2, R51, 0x10, RZ ;  /* 0x0000001033027819 */ /* 0x000fe200000006ff */
[----:B------:R-:W-:Y:S01]  /*6800*/  IMAD R11, R0, R40, R11 ;  /* 0x00000028000b7224 */ /* 0x000fe200078e020b */
[----:B------:R-:W-:Y:S01]  /*6810*/  SHF.R.S32.HI R0, RZ, 0x18, R51 ;  /* 0x00000018ff007819 */ /* 0x000fe20000011433 */
[C---:B------:R-:W-:Y:S01]  /*6820*/  IMAD R15, R38.reuse, R20, RZ ;  /* 0x00000014260f7224 */ /* 0x040fe200078e02ff */
[----:B------:R-:W-:Y:S01]  /*6830*/  SHF.R.S32.HI R2, RZ, 0x18, R2 ;  /* 0x00000018ff027819 */ /* 0x000fe20000011402 */
[C---:B------:R-:W-:Y:S01]  /*6840*/  IMAD R14, R38.reuse, R19, RZ ;  /* 0x00000013260e7224 */ /* 0x040fe200078e02ff */
[C---:B----4-:R-:W-:Y:S01]  /*6850*/  SHF.L.U32 R4, R45.reuse, 0x10, RZ ;  /* 0x000000102d047819 */ /* 0x050fe200000006ff */
[----:B------:R-:W-:Y:S01]  /*6860*/  IMAD R19, R38, R24, RZ ;  /* 0x0000001826137224 */ /* 0x000fe200078e02ff */
[----:B------:R-:W-:Y:S01]  /*6870*/  PRMT R3, R45, 0x8880, RZ ;  /* 0x000088802d037816 */ /* 0x000fe200000000ff */
[-C--:B------:R-:W-:Y:S01]  /*6880*/  IMAD R12, R2, R40.reuse, R12 ;  /* 0x00000028020c7224 */ /* 0x080fe200078e020c */
[----:B------:R-:W-:Y:S01]  /*6890*/  PRMT R2, R44, 0x8880, RZ ;  /* 0x000088802c027816 */ /* 0x000fe200000000ff */
[-C--:B------:R-:W-:Y:S01]  /*68a0*/  IMAD R13, R5, R40.reuse, R13 ;  /* 0x00000028050d7224 */ /* 0x080fe200078e020d */
[----:B------:R-:W-:Y:S01]  /*68b0*/  SHF.R.S32.HI R4, RZ, 0x18, R4 ;  /* 0x00000018ff047819 */ /* 0x000fe20000011404 */
[----:B------:R-:W-:Y:S01]  /*68c0*/  IMAD R14, R0, R40, R14 ;  /* 0x00000028000e7224 */ /* 0x000fe200078e020e */
[----:B------:R-:W-:Y:S01]  /*68d0*/  MOV R0, R2 ;  /* 0x0000000200007202 */ /* 0x000fe20000000f00 */
[----:B------:R-:W-:Y:S01]  /*68e0*/  IMAD.U32 R5, R44, 0x10000, RZ ;  /* 0x000100002c057824 */ /* 0x000fe200078e00ff */
[----:B------:R-:W-:Y:S01]  /*68f0*/  I2IP.S8.S32.SAT R9, R10, R9, RZ ;  /* 0x000000090a097239 */ /* 0x000fe200000014ff */
[----:B------:R-:W-:Y:S01]  /*6900*/  IMAD R20, R38, R25, RZ ;  /* 0x0000001926147224 */ /* 0x000fe200078e02ff */
[----:B------:R-:W-:Y:S01]  /*6910*/  I2IP.S8.S32.SAT R13, R14, R13, RZ ;  /* 0x0000000d0e0d7239 */ /* 0x000fe200000014ff */
[----:B------:R-:W-:Y:S01]  /*6920*/  IMAD R15, R0, R40, R15 ;  /* 0x00000028000f7224 */ /* 0x000fe200078e020f */
[----:B------:R-:W-:Y:S01]  /*6930*/  SHF.R.S32.HI R2, RZ, 0x18, R5 ;  /* 0x00000018ff027819 */ /* 0x000fe20000011405 */
[----:B------:R-:W-:Y:S01]  /*6940*/  IMAD R24, R38, R29, RZ ;  /* 0x0000001d26187224 */ /* 0x000fe200078e02ff */
[----:B------:R-:W-:Y:S01]  /*6950*/  SHF.L.U32 R0, R44, 0x8, RZ ;  /* 0x000000082c007819 */ /* 0x000fe200000006ff */
[----:B------:R-:W-:Y:S01]  /*6960*/  IMAD R25, R38, R30, RZ ;  /* 0x0000001e26197224 */ /* 0x000fe200078e02ff */
[----:B------:R-:W-:Y:S01]  /*6970*/  I2IP.S8.S32.SAT R58, R8, R7, R9 ;  /* 0x00000007083a7239 */ /* 0x000fe20000001409 */
[----:B------:R-:W-:Y:S01]  /*6980*/  IMAD R16, R2, R40, R16 ;  /* 0x0000002802107224 */ /* 0x000fe200078e0210 */
[----:B------:R-:W-:Y:S01]  /*6990*/  SHF.R.S32.HI R0, RZ, 0x18, R0 ;  /* 0x00000018ff007819 */ /* 0x000fe20000011400 */
[----:B------:R-:W-:Y:S01]  /*69a0*/  IMAD R29, R38, R34, RZ ;  /* 0x00000022261d7224 */ /* 0x000fe200078e02ff */
[----:B------:R-:W-:Y:S01]  /*69b0*/  SHF.R.S32.HI R2, RZ, 0x18, R44 ;  /* 0x00000018ff027819 */ /* 0x000fe2000001142c */
[----:B------:R-:W-:Y:S01]  /*69c0*/  IMAD.SHL.U32 R5, R45, 0x100, RZ ;  /* 0x000001002d057824 */ /* 0x000fe200078e00ff */
[----:B------:R-:W-:Y:S01]  /*69d0*/  I2IP.S8.S32.SAT R59, R12, R11, R13 ;  /* 0x0000000b0c3b7239 */ /* 0x000fe2000000140d */
[-C--:B------:R-:W-:Y:S02]  /*69e0*/  IMAD R17, R0, R40.reuse, R17 ;  /* 0x0000002800117224 */ /* 0x080fe400078e0211 */
[-C--:B------:R-:W-:Y:S01]  /*69f0*/  IMAD R18, R2, R40.reuse, R18 ;  /* 0x0000002802127224 */ /* 0x080fe200078e0212 */
[----:B------:R-:W-:Y:S01]  /*6a00*/  SHF.R.S32.HI R0, RZ, 0x18, R5 ;  /* 0x00000018ff007819 */ /* 0x000fe20000011405 */
[-C--:B------:R-:W-:Y:S01]  /*6a10*/  IMAD R19, R3, R40.reuse, R19 ;  /* 0x0000002803137224 */ /* 0x080fe200078e0213 */
[----:B------:R-:W-:Y:S01]  /*6a20*/  SHF.R.S32.HI R2, RZ, 0x18, R45 ;  /* 0x00000018ff027819 */ /* 0x000fe2000001142d */
[-C--:B------:R-:W-:Y:S01]  /*6a30*/  IMAD R20, R4, R40.reuse, R20 ;  /* 0x0000002804147224 */ /* 0x080fe200078e0214 */
[----:B------:R-:W-:Y:S01]  /*6a40*/  SHF.L.U32 R4, R46, 0x10, RZ ;  /* 0x000000102e047819 */ /* 0x000fe200000006ff */
[-C--:B------:R-:W-:Y:S01]  /*6a50*/  IMAD R21, R0, R40.reuse, R21 ;  /* 0x0000002800157224 */ /* 0x080fe200078e0215 */
[C---:B------:R-:W-:Y:S01]  /*6a60*/  PRMT R0, R46.reuse, 0x8880, RZ ;  /* 0x000088802e007816 */ /* 0x040fe200000000ff */
[----:B------:R1:W-:Y:S01]  /*6a70*/  STS.128 [R69+UR44+0x4200], R56 ;  /* 0x0042003845007988 */ /* 0x0003e20008000c2c */
[----:B------:R-:W-:Y:S01]  /*6a80*/  SHF.L.U32 R3, R46, 0x8, RZ ;  /* 0x000000082e037819 */ /* 0x000fe200000006ff */
[-C--:B------:R-:W-:Y:S01]  /*6a90*/  IMAD R22, R2, R40.reuse, R22 ;  /* 0x0000002802167224 */ /* 0x080fe200078e0216 */
[----:B------:R-:W-:Y:S01]  /*6aa0*/  SHF.R.S32.HI R2, RZ, 0x18, R4 ;  /* 0x00000018ff027819 */ /* 0x000fe20000011404 */
[-C--:B------:R-:W-:Y:S01]  /*6ab0*/  IMAD R23, R0, R40.reuse, R23 ;  /* 0x0000002800177224 */ /* 0x080fe200078e0217 */
[----:B------:R-:W-:Y:S01]  /*6ac0*/  SHF.R.S32.HI R3, RZ, 0x18, R3 ;  /* 0x00000018ff037819 */ /* 0x000fe20000011403 */
[----:B------:R-:W-:Y:S01]  /*6ad0*/  IMAD R30, R38, R35, RZ ;  /* 0x00000023261e7224 */ /* 0x000fe200078e02ff */
[----:B------:R-:W-:Y:S01]  /*6ae0*/  SHF.R.S32.HI R0, RZ, 0x18, R46 ;  /* 0x00000018ff007819 */ /* 0x000fe2000001142e */
[-C--:B------:R-:W-:Y:S01]  /*6af0*/  IMAD R24, R2, R40.reuse, R24 ;  /* 0x0000002802187224 */ /* 0x080fe200078e0218 */
[----:B------:R-:W-:Y:S01]  /*6b00*/  PRMT R2, R47, 0x8880, RZ ;  /* 0x000088802f027816 */ /* 0x000fe200000000ff */
[-C--:B------:R-:W-:Y:S01]  /*6b10*/  IMAD R25, R3, R40.reuse, R25 ;  /* 0x0000002803197224 */ /* 0x080fe200078e0219 */
[C---:B------:R-:W-:Y:S01]  /*6b20*/  SHF.L.U32 R3, R47.reuse, 0x10, RZ ;  /* 0x000000102f037819 */ /* 0x040fe200000006ff */
[----:B------:R-:W-:Y:S01]  /*6b30*/  IMAD.SHL.U32 R4, R47, 0x100, RZ ;  /* 0x000001002f047824 */ /* 0x000fe200078e00ff */
[----:B------:R-:W-:Y:S01]  /*6b40*/  SHF.R.S32.HI R5, RZ, 0x18, R47 ;  /* 0x00000018ff057819 */ /* 0x000fe2000001142f */
[-C--:B------:R-:W-:Y:S01]  /*6b50*/  IMAD R26, R0, R40.reuse, R26 ;  /* 0x00000028001a7224 */ /* 0x080fe200078e021a */
[----:B------:R-:W-:Y:S01]  /*6b60*/  SHF.R.S32.HI R3, RZ, 0x18, R3 ;  /* 0x00000018ff037819 */ /* 0x000fe20000011403 */
[-C--:B------:R-:W-:Y:S01]  /*6b70*/  IMAD R27, R2, R40.reuse, R27 ;  /* 0x00000028021b7224 */ /* 0x080fe200078e021b */
[----:B------:R-:W-:Y:S02]  /*6b80*/  SHF.R.S32.HI R4, RZ, 0x18, R4 ;  /* 0x00000018ff047819 */ /* 0x000fe40000011404 */
[----:B------:R-:W-:Y:S01]  /*6b90*/  I2IP.S8.S32.SAT R17, R18, R17, RZ ;  /* 0x0000001112117239 */ /* 0x000fe200000014ff */
[-C--:B------:R-:W-:Y:S01]  /*6ba0*/  IMAD R28, R3, R40.reuse, R28 ;  /* 0x00000028031c7224 */ /* 0x080fe200078e021c */
[----:B------:R-:W-:Y:S01]  /*6bb0*/  I2IP.S8.S32.SAT R21, R22, R21, RZ ;  /* 0x0000001516157239 */ /* 0x000fe200000014ff */
[-C--:B------:R-:W-:Y:S01]  /*6bc0*/  IMAD R29, R4, R40.reuse, R29 ;  /* 0x00000028041d7224 */ /* 0x080fe200078e021d */
[----:B------:R-:W-:Y:S01]  /*6bd0*/  I2IP.S8.S32.SAT R16, R16, R15, R17 ;  /* 0x0000000f10107239 */ /* 0x000fe20000001411 */
[----:B------:R-:W-:Y:S01]  /*6be0*/  IMAD R30, R5, R40, R30 ;  /* 0x00000028051e7224 */ /* 0x000fe200078e021e */
[----:B------:R-:W-:Y:S02]  /*6bf0*/  I2IP.S8.S32.SAT R17, R20, R19, R21 ;  /* 0x0000001314117239 */ /* 0x000fe40000001415 */
[----:B------:R-:W-:Y:S02]  /*6c00*/  I2IP.S8.S32.SAT R18, R26, R25, RZ ;  /* 0x000000191a127239 */ /* 0x000fe400000014ff */
[----:B------:R-:W-:Y:S02]  /*6c10*/  I2IP.S8.S32.SAT R19, R30, R29, RZ ;  /* 0x0000001d1e137239 */ /* 0x000fe400000014ff */
[----:B------:R-:W-:Y:S02]  /*6c20*/  I2IP.S8.S32.SAT R18, R24, R23, R18 ;  /* 0x0000001718127239 */ /* 0x000fe40000001412 */
[----:B------:R-:W-:Y:S02]  /*6c30*/  I2IP.S8.S32.SAT R19, R28, R27, R19 ;  /* 0x0000001b1c137239 */ /* 0x000fe40000001413 */
[----:B------:R-:W-:Y:S02]  /*6c40*/  LEA R0, R82, UR44, 0x3 ;  /* 0x0000002c52007c11 */ /* 0x000fe4000f8e18ff */
[----:B------:R-:W-:Y:S01]  /*6c50*/  @P6 SHF.L.U32 R2, R81, 0x1f, RZ ;  /* 0x0000001f51026819 */ /* 0x000fe200000006ff */
[----:B------:R1:W-:Y:S01]  /*6c60*/  STS.128 [R89+0x4210], R16 ;  /* 0x0042101059007388 */ /* 0x0003e20000000c00 */
[----:B------:R-:W-:Y:S01]  /*6c70*/  @!PT LDS RZ, [RZ] ;  /* 0x00000000fffff984 */ /* 0x000fe20000000800 */
[----:B------:R-:W-:Y:S01]  /*6c80*/  @!PT LDS RZ, [RZ] ;  /* 0x00000000fffff984 */ /* 0x000fe20000000800 */
[----:B------:R-:W-:Y:S01]  /*6c90*/  @!PT LDS RZ, [RZ] ;  /* 0x00000000fffff984 */ /* 0x000fe20000000800 */
[----:B------:R-:W-:Y:S01]  /*6ca0*/  @!PT LDS RZ, [RZ] ;  /* 0x00000000fffff984 */ /* 0x000fe20000000800 */
[----:B------:R2:W-:Y:S07]  /*6cb0*/  MEMBAR.ALL.CTA ;  /* 0x0000000000007992 */ /* 0x0005ee0000008000 */
[----:B--2---:R-:W2:Y:S02]  /*6cc0*/  FENCE.VIEW.ASYNC.S ;  /* 0x00000000000073c6 */ /* 0x004ea40000000000 */
[----:B--2---:R-:W-:Y:S06]  /*6cd0*/  BAR.SYNC.DEFER_BLOCKING 0x1, 0x80 ;  /* 0x0042000000007b1d */ /* 0x004fec0000010000 */
[----:B------:R-:W-:Y:S05]  /*6ce0*/  @P0 BRA `(.L_x_105) ;  /* 0x0000000000280947 */ /* 0x000fea0003800000 */
[----:B------:R-:W-:Y:S01]  /*6cf0*/  UIADD3 UR4, UPT, UPT, UR44, 0x4200, URZ ;  /* 0x000042002c047890 */ /* 0x000fe2000fffe0ff */
[----:B------:R-:W-:Y:S05]  /*6d00*/  UMOV UR51, UR36 ;  /* 0x0000002400337c82 */ /* 0x000fea0008000000 */
[----:B------:R-:W-:Y:S01]  /*6d10*/  MOV R86, UR4 ;  /* 0x0000000400567c02 */ /* 0x000fe20008000f00 */
[----:B------:R-:W-:Y:S03]  /*6d20*/  UIADD3 UR4, UP0, UPT, UR62, 0x680, URZ ;  /* 0x000006803e047890 */ /* 0x000fe6000ff1e0ff */
[----:B------:R-:W-:Y:S01]  /*6d30*/  R2UR UR48, R86 ;  /* 0x00000000563072ca */ /* 0x000fe200000e0000 */
[----:B------:R-:W-:Y:S11]  /*6d40*/  UIADD3.X UR5, UPT, UPT, URZ, UR63, URZ, UP0, !UPT ;  /* 0x0000003fff057290 */ /* 0x000ff600087fe4ff */
[----:B------:R-:W-:Y:S01]  /*6d50*/  @!UPT UIADD3 URZ, UPT, UPT, URZ, URZ, URZ ;  /* 0x000000fffffff290 */ /* 0x000fe2000fffe0ff */
[----:B------:R2:W-:Y:S01]  /*6d60*/  UTMASTG.3D [UR48], [UR4] ;  /* 0x00000030040073b5 */ /* 0x0005e20008010000 */
[----:B------:R0:W-:Y:S01]  /*6d70*/  UTMACMDFLUSH ;  /* 0x00000000000079b7 */ /* 0x0001e20000000000 */
[----:B--2---:R-:W-:Y:S04]  /*6d80*/  DEPBAR.LE SB0, 0x1 ;  /* 0x000080400000791a */ /* 0x004fe80000000000 */
.L_x_105:
[----:B------:R-:W-:Y:S05]  /*6d90*/  BSYNC.RECONVERGENT B0 ;  /* 0x0000000000007941 */ /* 0x000fea0003800200 */
.L_x_104:
[----:B------:R-:W-:Y:S06]  /*6da0*/  BAR.SYNC.DEFER_BLOCKING 0x1, 0x80 ;  /* 0x0042000000007b1d */ /* 0x000fec0000010000 */
[----:B------:R-:W2:Y:S01]  /*6db0*/  @P6 SYNCS.PHASECHK.TRANS64.TRYWAIT P0, [R0+URZ+0x30], R2 ;  /* 0x00003002000065a7 */ /* 0x000ea200080011ff */
[----:B------:R-:W-:Y:S01]  /*6dc0*/  BSSY B1, `(.L_x_106) ;  /* 0x000001f000017945 */ /* 0x000fe20003800000 */
[----:B--2---:R-:W-:Y:S03]  /*6dd0*/  @P6 SEL R53, RZ, 0x1, !P0 ;  /* 0x00000001ff356807 */ /* 0x004fe60004000000 */
[----:B------:R-:W-:Y:S05]  /*6de0*/  @!P6 BRA `(.L_x_107) ;  /* 0x000000000070e947 */ /* 0x000fea0003800000 */
[----:B------:R-:W-:Y:S01]  /*6df0*/  ISETP.NE.AND P1, PT, R54, RZ, PT ;  /* 0x000000ff3600720c */ /* 0x000fe20003f25270 */
[----:B------:R-:W-:Y:S01]  /*6e00*/  BSSY B0, `(.L_x_108) ;  /* 0x0000008000007945 */ /* 0x000fe20003800000 */
[----:B------:R-:W-:Y:S11]  /*6e10*/  ISETP.NE.AND P0, PT, R53, RZ, PT ;  /* 0x000000ff3500720c */ /* 0x000ff60003f05270 */
[----:B------:R-:W-:Y:S04]  /*6e20*/  @P1 IMAD R4, R82, 0x1000, R60 ;  /* 0x0000100052041824 */ /* 0x000fe800078e023c */
[----:B------:R-:W-:Y:S01]  /*6e30*/  @P1 IMAD.IADD R3, R55, 0x1, R4 ;  /* 0x0000000137031824 */ /* 0x000fe200078e0204 */
[----:B------:R-:W-:Y:S06]  /*6e40*/  @P0 BRA `(.L_x_109) ;  /* 0x00000000000c0947 */ /* 0x000fec0003800000 */
[----:B------:R-:W-:Y:S04]  /*6e50*/  SHF.L.U32 R2, R81, 0x1f, RZ ;  /* 0x0000001f51027819 */ /* 0x000fe800000006ff */
[----:B------:R-:W2:Y:S02]  /*6e60*/  SYNCS.PHASECHK.TRANS64.TRYWAIT P0, [R0+URZ+0x30], R2 ;  /* 0x00003002000075a7 */ /* 0x000ea400080011ff */
[----:B--2---:R-:W-:Y:S05]  /*6e70*/  @!P0 BRA `(.L_x_110) ;  /* 0x0000003000c88947 */ /* 0x004fea0003800000 */
.L_x_109:
[----:B------:R-:W-:Y:S05]  /*6e80*/  BSYNC B0 ;  /* 0x0000000000007941 */ /* 0x000fea0003800000 */
.L_x_108:
[----:B------:R-:W-:Y:S01]  /*6e90*/  ISETP.NE.AND P0, PT, R54, RZ, PT ;  /* 0x000000ff3600720c */ /* 0x000fe20003f05270 */
[----:B--2---:R-:W-:Y:S02]  /*6ea0*/  VIADD R2, R0, 0x50 ;  /* 0x0000005000027836 */ /* 0x004fe40000000000 */
[----:B------:R-:W-:Y:S02]  /*6eb0*/  IMAD.U32 R0, RZ, RZ, UR45 ;  /* 0x0000002dff007e24 */ /* 0x000fe4000f8e00ff */
[----:B------:R-:W-:Y:S03]  /*6ec0*/  VIADD R82, R82, 0x1 ;  /* 0x0000000152527836 */ /* 0x000fe60000000000 */
[----:B------:R-:W-:Y:S05]  /*6ed0*/  PRMT R0, R0, 0x654, R2 ;  /* 0x0000065400007816 */ /* 0x000fea0000000002 */
[----:B------:R2:W3:Y:S04]  /*6ee0*/  @P0 LDS.128 R48, [R4+0x200] ;  /* 0x0002000004300984 */ /* 0x0004e80000000c00 */
        /* <DEDUP_REMOVED lines=11> */
[----:B--23--:R-:W-:Y:S02]  /*6fa0*/  LOP3.LUT R81, R81, R0, RZ, 0x3c, !PT ;  /* 0x0000000051517212 */ /* 0x00cfe400078e3cff */
.L_x_107:
[----:B------:R-:W-:Y:S05]  /*6fb0*/  BSYNC B1 ;  /* 0x0000000000017941 */ /* 0x000fea0003800000 */
.L_x_106:
[----:B------:R-:W-:Y:S05]  /*6fc0*/  VIADD R0, R39, 0x40 ;  /* 0x0000004027007836 */ /* 0x000fea0000000000 */
[----:B------:R-:W-:Y:S04]  /*6fd0*/  SHF.R.U32.HI R0, RZ, 0x15, R0 ;  /* 0x00000015ff007819 */ /* 0x000fe80000011600 */
[----:B------:R-:W-:Y:S11]  /*6fe0*/  LOP3.LUT P0, RZ, R0, 0x3, R75, 0x48, !PT ;  /* 0x0000000300ff7812 */ /* 0x000ff6000780484b */
[----:B------:R-:W-:Y:S02]  /*6ff0*/  @!UPT UIADD3 URZ, UPT, UPT, URZ, URZ, URZ ;  /* 0x000000fffffff290 */ /* 0x000fe4000fffe0ff */
[----:B------:R-:W-:Y:S05]  /*7000*/  @!P0 BRA `(.L_x_111) ;  /* 0x0000000000408947 */ /* 0x000fea0003800000 */
[----:B------:R-:W2:Y:S01]  /*7010*/  LDCU.64 UR8, c[0x4][0x78] ;  /* 0x01000f00ff0877ac */ /* 0x000ea20008000a00 */
[----:B------:R-:W-:Y:S01]  /*7020*/  MOV R3, 0x0 ;  /* 0x0000000000037802 */ /* 0x000fe20000000f00 */
[----:B------:R-:W-:Y:S02]  /*7030*/  HFMA2 R12, -RZ, RZ, 0, 5.9604644775390625e-08 ;  /* 0x00000001ff0c7431 */ /* 0x000fe400000001ff */
[----:B------:R-:W-:Y:S02]  /*7040*/  IMAD.MOV.U32 R8, RZ, RZ, 0x192 ;  /* 0x00000192ff087424 */ /* 0x000fe400078e00ff */
[----:B------:R-:W-:Y:S01]  /*7050*/  IMAD.MOV.U32 R13, RZ, RZ, RZ ;  /* 0x000000ffff0d7224 */ /* 0x000fe200078e00ff */
[----:B------:R-:W3:Y:S01]  /*7060*/  LDCU.64 UR6, c[0x4][0x80] ;  /* 0x01001000ff0677ac */ /* 0x000ee20008000a00 */
[----:B------:R-:W1:Y:S01]  /*7070*/  LDC.64 R2, c[0x4][R3] ;  /* 0x0100000003027b82 */ /* 0x000e620000000a00 */
[----:B------:R-:W5:Y:S01]  /*7080*/  LDCU.64 UR4, c[0x4][0x18] ;  /* 0x01000300ff0477ac */ /* 0x000f620008000a00 */
[----:B--2---:R-:W-:Y:S01]  /*7090*/  MOV R5, UR9 ;  /* 0x0000000900057c02 */ /* 0x004fe20008000f00 */
[----:B------:R-:W-:Y:S01]  /*70a0*/  IMAD.U32 R4, RZ, RZ, UR8 ;  /* 0x00000008ff047e24 */ /* 0x000fe2000f8e00ff */
[----:B---3--:R-:W-:Y:S01]  /*70b0*/  MOV R7, UR7 ;  /* 0x0000000700077c02 */ /* 0x008fe20008000f00 */
[----:B------:R-:W-:Y:S01]  /*70c0*/  IMAD.U32 R6, RZ, RZ, UR6 ;  /* 0x00000006ff067e24 */ /* 0x000fe2000f8e00ff */
[----:B-----5:R-:W-:Y:S01]  /*70d0*/  MOV R11, UR5 ;  /* 0x00000005000b7c02 */ /* 0x020fe20008000f00 */
[----:B------:R-:W-:Y:S02]  /*70e0*/  IMAD.U32 R10, RZ, RZ, UR4 ;  /* 0x00000004ff0a7e24 */ /* 0x000fe4000f8e00ff */
[----:B------:R-:W-:Y:S07]  /*70f0*/  LEPC R20, `(.L_x_111) ;  /* 0x000000001014794e */ /* 0x000fee0000000000 */
[----:B-1--4-:R-:W-:Y:S05]  /*7100*/  CALL.ABS.NOINC R2 ;  /* 0x0000000002007343 */ /* 0x012fea0003c00000 */
.L_x_111:
[C---:B------:R-:W-:Y:S01]  /*7110*/  SHF.L.U32 R2, R48.reuse, 0x10, RZ ;  /* 0x0000001030027819 */ /* 0x040fe200000006ff */
[----:B------:R-:W-:Y:S05]  /*7120*/  WARPSYNC.ALL ;  /* 0x0000000000007948 */ /* 0x000fea0003800000 */
[----:B------:R-:W-:Y:S01]  /*7130*/  R2UR UR4, R39 ;  /* 0x00000000270472ca */ /* 0x000fe200000e0000 */
[----:B------:R-:W-:Y:S01]  /*7140*/  BSSY.RECONVERGENT B0, `(.L_x_112) ;  /* 0x0000099000007945 */ /* 0x000fe20003800200 */
[C---:B------:R-:W-:Y:S02]  /*7150*/  PRMT R3, R48.reuse, 0x8880, RZ ;  /* 0x0000888030037816 */ /* 0x040fe400000000ff */
[----:B------:R-:W-:Y:S02]  /*7160*/  SHF.L.U32 R41, R48, 0x8, RZ ;  /* 0x0000000830297819 */ /* 0x000fe400000006ff */
[C---:B------:R-:W-:Y:S02]  /*7170*/  SHF.L.U32 R42, R49.reuse, 0x10, RZ ;  /* 0x00000010312a7819 */ /* 0x040fe400000006ff */
[----:B------:R-:W-:Y:S02]  /*7180*/  SHF.L.U32 R43, R49, 0x8, RZ ;  /* 0x00000008312b7819 */ /* 0x000fe400000006ff */
[----:B------:R-:W-:Y:S02]  /*7190*/  SHF.R.S32.HI R42, RZ, 0x18, R42 ;  /* 0x00000018ff2a7819 */ /* 0x000fe4000001142a */
[----:B------:R-:W-:Y:S01]  /*71a0*/  SHF.R.S32.HI R43, RZ, 0x18, R43 ;  /* 0x00000018ff2b7819 */ /* 0x000fe2000001142b */
[----:B-1----:R-:W-:Y:S01]  /*71b0*/  LDTM.16dp32bit_t0_t15.x32 R4, tmem[UR4+0x40] ;  /* 0x00004004000479ee */ /* 0x002fe20008a80000 */
[----:B------:R-:W1:Y:S01]  /*71c0*/  LDTM.16dp32bit_t16_t31.x32 R4, tmem[UR4+0x60] ;  /* 0x00006004000479ee */ /* 0x000e620008aa0000 */
[----:B------:R-:W-:Y:S02]  /*71d0*/  ISETP.NE.AND P0, PT, R87, RZ, PT ;  /* 0x000000ff5700720c */ /* 0x000fe40003f05270 */
        /* <DEDUP_REMOVED lines=16> */
[----:B------:R-:W-:Y:S01]  /*72e0*/  IMAD R5, R38, R9, RZ ;  /* 0x0000000926057224 */ /* 0x000fe200078e02ff */
[----:B------:R-:W-:Y:S01]  /*72f0*/  PRMT R7, R50, 0x8880, RZ ;  /* 0x0000888032077816 */ /* 0x000fe200000000ff */
[----:B------:R-:W-:Y:S01]  /*7300*/  IMAD R12, R38, R16, RZ ;  /* 0x00000010260c7224 */ /* 0x000fe200078e02ff */
[----:B------:R-:W-:Y:S01]  /*7310*/  I2IP.S8.S32.SAT R56, R2, R0, R56 ;  /* 0x0000000002387239 */ /* 0x000fe20000001438 */
[C---:B------:R-:W-:Y:S01]  /*7320*/  IMAD R9, R38.reuse, R13, RZ ;  /* 0x0000000d26097224 */ /* 0x040fe200078e02ff */
[----:B------:R-:W-:Y:S01]  /*7330*/  SHF.R.S32.HI R3, RZ, 0x18, R49 ;  /* 0x00000018ff037819 */ /* 0x000fe20000011431 */
[----:B------:R-:W-:Y:S01]  /*7340*/  IMAD R16, R38, R20, RZ ;  /* 0x0000001426107224 */ /* 0x000fe200078e02ff */
[----:B----4-:R-:W-:Y:S01]  /*7350*/  SHF.L.U32 R0, R44, 0x10, RZ ;  /* 0x000000102c007819 */ /* 0x010fe200000006ff */
[----:B------:R-:W-:Y:S01]  /*7360*/  IMAD R13, R38, R17, RZ ;  /* 0x00000011260d7224 */ /* 0x000fe200078e02ff */
[----:B------:R-:W-:Y:S01]  /*7370*/  SHF.L.U32 R2, R44, 0x8, RZ ;  /* 0x000000082c027819 */ /* 0x000fe200000006ff */
[C---:B------:R-:W-:Y:S01]  /*7380*/  IMAD R20, R38.reuse, R24, RZ ;  /* 0x0000001826147224 */ /* 0x040fe200078e02ff */
[----:B------:R-:W-:Y:S01]  /*7390*/  SHF.R.S32.HI R0, RZ, 0x18, R0 ;  /* 0x00000018ff007819 */ /* 0x000fe20000011400 */
[C---:B------:R-:W-:Y:S01]  /*73a0*/  IMAD R17, R38.reuse, R21, RZ ;  /* 0x0000001526117224 */ /* 0x040fe200078e02ff */
[----:B------:R-:W-:Y:S01]  /*73b0*/  SHF.R.S32.HI R2, RZ, 0x18, R2 ;  /* 0x00000018ff027819 */ /* 0x000fe20000011402 */
[C---:B------:R-:W-:Y:S02]  /*73c0*/  IMAD R24, R38.reuse, R28, RZ ;  /* 0x0000001c26187224 */ /* 0x040fe400078e02ff */
[C---:B------:R-:W-:Y:S02]  /*73d0*/  IMAD R6, R38.reuse, R10, RZ ;  /* 0x0000000a26067224 */ /* 0x040fe400078e02ff */
[C---:B------:R-:W-:Y:S02]  /*73e0*/  IMAD R21, R38.reuse, R25, RZ ;  /* 0x0000001926157224 */ /* 0x040fe400078e02ff */
[----:B------:R-:W-:Y:S01]  /*73f0*/  IMAD R28, R38, R32, RZ ;  /* 0x00000020261c7224 */ /* 0x000fe200078e02ff */
[----:B------:R-:W-:Y:S01]  /*7400*/  SHF.L.U32 R32, R50, 0x10, RZ ;  /* 0x0000001032207819 */ /* 0x000fe200000006ff */
[-C--:B------:R-:W-:Y:S02]  /*7410*/  IMAD R4, R41, R40.reuse, R4 ;  /* 0x0000002829047224 */ /* 0x080fe400078e0204 */
[----:B------:R-:W-:Y:S01]  /*7420*/  IMAD R25, R38, R29, RZ ;  /* 0x0000001d26197224 */ /* 0x000fe200078e02ff */
[----:B------:R-:W-:Y:S01]  /*7430*/  SHF.R.S32.HI R32, RZ, 0x18, R32 ;  /* 0x00000018ff207819 */ /* 0x000fe20000011420 */
[----:B------:R-:W-:Y:S02]  /*7440*/  IMAD R5, R42, R40, R5 ;  /* 0x000000282a057224 */ /* 0x000fe400078e0205 */
[----:B------:R-:W-:Y:S01]  /*7450*/  IMAD R29, R38, R33, RZ ;  /* 0x00000021261d7224 */ /* 0x000fe200078e02ff */
[----:B------:R-:W-:Y:S01]  /*7460*/  SHF.L.U32 R33, R50, 0x8, RZ ;  /* 0x0000000832217819 */ /* 0x000fe200000006ff */
[C---:B------:R-:W-:Y:S02]  /*7470*/  IMAD R11, R38.reuse, R11, RZ ;  /* 0x0000000b260b7224 */ /* 0x040fe400078e02ff */
[C---:B------:R-:W-:Y:S01]  /*7480*/  IMAD R10, R38.reuse, R14, RZ ;  /* 0x0000000e260a7224 */ /* 0x040fe200078e02ff */
[----:B------:R-:W-:Y:S01]  /*7490*/  SHF.R.S32.HI R33, RZ, 0x18, R33 ;  /* 0x00000018ff217819 */ /* 0x000fe20000011421 */
[----:B------:R-:W-:Y:S02]  /*74a0*/  IMAD R6, R43, R40, R6 ;  /* 0x000000282b067224 */ /* 0x000fe400078e0206 */
[C---:B------:R-:W-:Y:S02]  /*74b0*/  IMAD R14, R38.reuse, R18, RZ ;  /* 0x00000012260e7224 */ /* 0x040fe400078e02ff */
[C---:B------:R-:W-:Y:S02]  /*74c0*/  IMAD R18, R38.reuse, R22, RZ ;  /* 0x0000001626127224 */ /* 0x040fe400078e02ff */
[----:B------:R-:W-:Y:S01]  /*74d0*/  IMAD R11, R3, R40, R11 ;  /* 0x00000028030b7224 */ /* 0x000fe200078e020b */
[----:B------:R-:W-:Y:S01]  /*74e0*/  PRMT R3, R51, 0x8880, RZ ;  /* 0x0000888033037816 */ /* 0x000fe200000000ff */
[C---:B------:R-:W-:Y:S02]  /*74f0*/  IMAD R22, R38.reuse, R26, RZ ;  /* 0x0000001a26167224 */ /* 0x040fe400078e02ff */
[C---:B------:R-:W-:Y:S01]  /*7500*/  IMAD R26, R38.reuse, R30, RZ ;  /* 0x0000001e261a7224 */ /* 0x040fe200078e02ff */
[----:B------:R-:W-:Y:S01]  /*7510*/  I2IP.S8.S32.SAT R11, R11, R6, RZ ;  /* 0x000000060b0b7239 */ /* 0x000fe200000014ff */
[----:B------:R-:W-:Y:S01]  /*7520*/  IMAD R8, R7, R40, R8 ;  /* 0x0000002807087224 */ /* 0x000fe200078e0208 */
[----:B------:R-:W-:Y:S01]  /*7530*/  SHF.L.U32 R6, R51, 0x10, RZ ;  /* 0x0000001033067819 */ /* 0x000fe200000006ff */
[----:B------:R-:W-:Y:S01]  /*7540*/  IMAD R30, R38, R34, RZ ;  /* 0x00000022261e7224 */ /* 0x000fe200078e02ff */
[----:B------:R-:W-:Y:S01]  /*7550*/  SHF.R.S32.HI R34, RZ, 0x18, R50 ;  /* 0x00000018ff227819 */ /* 0x000fe20000011432 */
[----:B------:R-:W-:Y:S01]  /*7560*/  IMAD R9, R32, R40, R9 ;  /* 0x0000002820097224 */ /* 0x000fe200078e0209 */
[----:B------:R-:W-:Y:S01]  /*7570*/  SHF.R.S32.HI R6, RZ, 0x18, R6 ;  /* 0x00000018ff067819 */ /* 0x000fe20000011406 */
[----:B------:R-:W-:Y:S01]  /*7580*/  IMAD R15, R38, R15, RZ ;  /* 0x0000000f260f7224 */ /* 0x000fe200078e02ff */
[----:B------:R-:W-:Y:S01]  /*7590*/  I2IP.S8.S32.SAT R57, R5, R4, R11 ;  /* 0x0000000405397239 */ /* 0x000fe2000000140b */
[-C--:B------:R-:W-:Y:S01]  /*75a0*/  IMAD R10, R33, R40.reuse, R10 ;  /* 0x00000028210a7224 */ /* 0x080fe200078e020a */
[----:B------:R-:W-:Y:S01]  /*75b0*/  SHF.L.U32 R5, R45, 0x10, RZ ;  /* 0x000000102d057819 */ /* 0x000fe200000006ff */
[----:B------:R-:W-:Y:S01]  /*75c0*/  IMAD.SHL.U32 R7, R51, 0x100, RZ ;  /* 0x0000010033077824 */ /* 0x000fe200078e00ff */
[----:B------:R-:W-:Y:S01]  /*75d0*/  PRMT R4, R45, 0x8880, RZ ;  /* 0x000088802d047816 */ /* 0x000fe200000000ff */
[-C--:B------:R-:W-:Y:S01]  /*75e0*/  IMAD R15, R34, R40.reuse, R15 ;  /* 0x00000028220f7224 */ /* 0x080fe200078e020f */
[----:B------:R-:W-:Y:S01]  /*75f0*/  SHF.R.S32.HI R5, RZ, 0x18, R5 ;  /* 0x00000018ff057819 */ /* 0x000fe20000011405 */
[-C--:B------:R-:W-:Y:S01]  /*7600*/  IMAD R12, R3, R40.reuse, R12 ;  /* 0x00000028030c7224 */ /* 0x080fe200078e020c */
[----:B------:R-:W-:Y:S01]  /*7610*/  SHF.R.S32.HI R7, RZ, 0x18, R7 ;  /* 0x00000018ff077819 */ /* 0x000fe20000011407 */
[----:B------:R-:W-:Y:S01]  /*7620*/  IMAD R13, R6, R40, R13 ;  /* 0x00000028060d7224 */ /* 0x000fe200078e020d */
[----:B------:R-:W-:Y:S01]  /*7630*/  I2IP.S8.S32.SAT R15, R15, R10, RZ ;  /* 0x0000000a0f0f7239 */ /* 0x000fe200000014ff */
[----:B------:R-:W-:Y:S01]  /*7640*/  IMAD R19, R38, R19, RZ ;  /* 0x0000001326137224 */ /* 0x000fe200078e02ff */
[----:B------:R-:W-:Y:S01]  /*7650*/  SHF.R.S32.HI R10, RZ, 0x18, R51 ;  /* 0x00000018ff0a7819 */ /* 0x000fe20000011433 */
[----:B------:R-:W-:Y:S01]  /*7660*/  IMAD R14, R7, R40, R14 ;  /* 0x00000028070e7224 */ /* 0x000fe200078e020e */
[----:B------:R-:W-:Y:S01]  /*7670*/  PRMT R3, R44, 0x8880, RZ ;  /* 0x000088802c037816 */ /* 0x000fe200000000ff */
[----:B------:R-:W-:Y:S01]  /*7680*/  IMAD R23, R38, R23, RZ ;  /* 0x0000001726177224 */ /* 0x000fe200078e02ff */
[----:B------:R-:W-:Y:S01]  /*7690*/  I2IP.S8.S32.SAT R58, R9, R8, R15 ;  /* 0x00000008093a7239 */ /* 0x000fe2000000140f */
[-C--:B------:R-:W-:Y:S02]  /*76a0*/  IMAD R19, R10, R40.reuse, R19 ;  /* 0x000000280a137224 */ /* 0x080fe400078e0213 */
[-C--:B------:R-:W-:Y:S01]  /*76b0*/  IMAD R16, R3, R40.reuse, R16 ;  /* 0x0000002803107224 */ /* 0x080fe200078e0210 */
[----:B------:R-:W-:Y:S01]  /*76c0*/  SHF.R.S32.HI R3, RZ, 0x18, R44 ;  /* 0x00000018ff037819 */ /* 0x000fe2000001142c */
[----:B------:R-:W-:Y:S01]  /*76d0*/  IMAD R17, R0, R40, R17 ;  /* 0x0000002800117224 */ /* 0x000fe200078e0211 */
[----:B------:R-:W-:Y:S01]  /*76e0*/  I2IP.S8.S32.SAT R14, R19, R14, RZ ;  /* 0x0000000e130e7239 */ /* 0x000fe200000014ff */
[----:B------:R-:W-:Y:S02]  /*76f0*/  IMAD.SHL.U32 R0, R45, 0x100, RZ ;  /* 0x000001002d007824 */ /* 0x000fe400078e00ff */
[-C--:B------:R-:W-:Y:S01]  /*7700*/  IMAD R18, R2, R40.reuse, R18 ;  /* 0x0000002802127224 */ /* 0x080fe200078e0212 */
[----:B------:R-:W-:Y:S01]  /*7710*/  SHF.R.S32.HI R2, RZ, 0x18, R45 ;  /* 0x00000018ff027819 */ /* 0x000fe2000001142d */
[-C--:B------:R-:W-:Y:S01]  /*7720*/  IMAD R23, R3, R40.reuse, R23 ;  /* 0x0000002803177224 */ /* 0x080fe200078e0217 */
[----:B------:R-:W-:Y:S01]  /*7730*/  SHF.R.S32.HI R0, RZ, 0x18, R0 ;  /* 0x00000018ff007819 */ /* 0x000fe20000011400 */
[-C--:B------:R-:W-:Y:S01]  /*7740*/  IMAD R20, R4, R40.reuse, R20 ;  /* 0x0000002804147224 */ /* 0x080fe200078e0214 */
[C---:B------:R-:W-:Y:S01]  /*7750*/  SHF.L.U32 R4, R46.reuse, 0x10, RZ ;  /* 0x000000102e047819 */ /* 0x040fe200000006ff */
[-C--:B------:R-:W-:Y:S01]  /*7760*/  IMAD R21, R5, R40.reuse, R21 ;  /* 0x0000002805157224 */ /* 0x080fe200078e0215 */
[----:B------:R-:W-:Y:S01]  /*7770*/  PRMT R3, R46, 0x8880, RZ ;  /* 0x000088802e037816 */ /* 0x000fe200000000ff */
[----:B------:R-:W-:Y:S01]  /*7780*/  IMAD R27, R38, R27, RZ ;  /* 0x0000001b261b7224 */ /* 0x000fe200078e02ff */
[----:B------:R-:W-:Y:S01]  /*7790*/  SHF.L.U32 R5, R46, 0x8, RZ ;  /* 0x000000082e057819 */ /* 0x000fe200000006ff */
[-C--:B------:R-:W-:Y:S01]  /*77a0*/  IMAD R22, R0, R40.reuse, R22 ;  /* 0x0000002800167224 */ /* 0x080fe200078e0216 */
[----:B------:R-:W-:Y:S01]  /*77b0*/  SHF.R.S32.HI R4, RZ, 0x18, R4 ;  /* 0x00000018ff047819 */ /* 0x000fe20000011404 */
[-C--:B------:R-:W-:Y:S01]  /*77c0*/  IMAD R27, R2, R40.reuse, R27 ;  /* 0x00000028021b7224 */ /* 0x080fe200078e021b */
[----:B------:R-:W-:Y:S01]  /*77d0*/  SHF.R.S32.HI R5, RZ, 0x18, R5 ;  /* 0x00000018ff057819 */ /* 0x000fe20000011405 */
[-C--:B------:R-:W-:Y:S01]  /*77e0*/  IMAD R24, R3, R40.reuse, R24 ;  /* 0x0000002803187224 */ /* 0x080fe200078e0218 */
[C---:B------:R-:W-:Y:S01]  /*77f0*/  SHF.L.U32 R3, R47.reuse, 0x10, RZ ;  /* 0x000000102f037819 */ /* 0x040fe200000006ff */
[-C--:B------:R-:W-:Y:S01]  /*7800*/  IMAD R25, R4, R40.reuse, R25 ;  /* 0x0000002804197224 */ /* 0x080fe200078e0219 */
[----:B------:R-:W-:Y:S01]  /*7810*/  SHF.R.S32.HI R0, RZ, 0x18, R46 ;  /* 0x00000018ff007819 */ /* 0x000fe2000001142e */
[----:B------:R-:W-:Y:S01]  /*7820*/  IMAD R31, R38, R31, RZ ;  /* 0x0000001f261f7224 */ /* 0x000fe200078e02ff */
[----:B------:R-:W-:Y:S01]  /*7830*/  PRMT R2, R47, 0x8880, RZ ;  /* 0x000088802f027816 */ /* 0x000fe200000000ff */
[-C--:B------:R-:W-:Y:S01]  /*7840*/  IMAD R26, R5, R40.reuse, R26 ;  /* 0x00000028051a7224 */ /* 0x080fe200078e021a */
[----:B------:R-:W-:Y:S01]  /*7850*/  SHF.L.U32 R4, R47, 0x8, RZ ;  /* 0x000000082f047819 */ /* 0x000fe200000006ff */
[-C--:B------:R-:W-:Y:S01]  /*7860*/  IMAD R31, R0, R40.reuse, R31 ;  /* 0x00000028001f7224 */ /* 0x080fe200078e021f */
[----:B------:R-:W-:Y:S01]  /*7870*/  SHF.R.S32.HI R3, RZ, 0x18, R3 ;  /* 0x00000018ff037819 */ /* 0x000fe20000011403 */
[-C--:B------:R-:W-:Y:S01]  /*7880*/  IMAD R28, R2, R40.reuse, R28 ;  /* 0x00000028021c7224 */ /* 0x080fe200078e021c */
[----:B------:R-:W-:Y:S01]  /*7890*/  SHF.R.S32.HI R4, RZ, 0x18, R4 ;  /* 0x00000018ff047819 */ /* 0x000fe20000011404 */
[----:B------:R-:W-:Y:S01]  /*78a0*/  IMAD R35, R38, R35, RZ ;  /* 0x0000002326237224 */ /* 0x000fe200078e02ff */
[----:B------:R-:W-:Y:S01]  /*78b0*/  SHF.R.S32.HI R5, RZ, 0x18, R47 ;  /* 0x00000018ff057819 */ /* 0x000fe2000001142f */
[----:B------:R-:W-:Y:S01]  /*78c0*/  IMAD R29, R3, R40, R29 ;  /* 0x00000028031d7224 */ /* 0x000fe200078e021d */
[----:B------:R-:W-:Y:S01]  /*78d0*/  I2IP.S8.S32.SAT R59, R13, R12, R14 ;  /* 0x0000000c0d3b7239 */ /* 0x000fe2000000140e */
[----:B------:R-:W-:Y:S01]  /*78e0*/  IMAD R30, R4, R40, R30 ;  /* 0x00000028041e7224 */ /* 0x000fe200078e021e */
[----:B------:R-:W-:Y:S01]  /*78f0*/  I2IP.S8.S32.SAT R18, R23, R18, RZ ;  /* 0x0000001217127239 */ /* 0x000fe200000014ff */
[----:B------:R-:W-:Y:S01]  /*7900*/  IMAD R35, R5, R40, R35 ;  /* 0x0000002805237224 */ /* 0x000fe200078e0223 */
[----:B------:R-:W-:Y:S01]  /*7910*/  I2IP.S8.S32.SAT R22, R27, R22, RZ ;  /* 0x000000161b167239 */ /* 0x000fe200000014ff */
[----:B------:R1:W-:Y:S01]  /*7920*/  STS.128 [R69+UR44+0x5200], R56 ;  /* 0x0052003845007988 */ /* 0x0003e20008000c2c */
[----:B------:R-:W-:Y:S02]  /*7930*/  I2IP.S8.S32.SAT R26, R31, R26, RZ ;  /* 0x0000001a1f1a7239 */ /* 0x000fe400000014ff */
[----:B------:R-:W-:Y:S02]  /*7940*/  I2IP.S8.S32.SAT R19, R35, R30, RZ ;  /* 0x0000001e23137239 */ /* 0x000fe400000014ff */
[----:B------:R-:W-:Y:S02]  /*7950*/  I2IP.S8.S32.SAT R16, R17, R16, R18 ;  /* 0x0000001011107239 */ /* 0x000fe40000001412 */
[----:B------:R-:W-:Y:S02]  /*7960*/  I2IP.S8.S32.SAT R17, R21, R20, R22 ;  /* 0x0000001415117239 */ /* 0x000fe40000001416 */
        /* <DEDUP_REMOVED lines=13> */
[----:B------:R-:W-:Y:S02]  /*7a40*/  UIADD3 UR4, UP0, UPT, UR62, 0x680, URZ ;  /* 0x000006803e047890 */ /* 0x000fe4000ff1e0ff */
[----:B------:R-:W-:Y:S02]  /*7a50*/  UIADD3 UR9, UPT, UPT, UR49, 0x40, URZ ;  /* 0x0000004031097890 */ /* 0x000fe4000fffe0ff */
[----:B------:R-:W-:Y:S02]  /*7a60*/  UIADD3 UR8, UPT, UPT, UR44, 0x5200, URZ ;  /* 0x000052002c087890 */ /* 0x000fe4000fffe0ff */
[----:B------:R-:W-:Y:S01]  /*7a70*/  UIADD3.X UR5, UPT, UPT, URZ, UR63, URZ, UP0, !UPT ;  /* 0x0000003fff057290 */ /* 0x000fe200087fe4ff */
[----:B------:R-:W-:Y:S01]  /*7a80*/  UMOV UR10, UR50 ;  /* 0x00000032000a7c82 */ /* 0x000fe20008000000 */
[----:B------:R-:W-:Y:S07]  /*7a90*/  UMOV UR11, UR36 ;  /* 0x00000024000b7c82 */ /* 0x000fee0008000000 */
[----:B------:R2:W-:Y:S01]  /*7aa0*/  UTMASTG.3D [UR8], [UR4] ;  /* 0x00000008040073b5 */ /* 0x0005e20008010000 */
[----:B------:R0:W-:Y:S01]  /*7ab0*/  UTMACMDFLUSH ;  /* 0x00000000000079b7 */ /* 0x0001e20000000000 */
[----:B--2---:R-:W-:Y:S04]  /*7ac0*/  DEPBAR.LE SB0, 0x1 ;  /* 0x000080400000791a */ /* 0x004fe80000000000 */
.L_x_113:
[----:B------:R-:W-:Y:S05]  /*7ad0*/  BSYNC.RECONVERGENT B0 ;  /* 0x0000000000007941 */ /* 0x000fea0003800200 */
.L_x_112:
        /* <DEDUP_REMOVED lines=14> */
.L_x_117:
[----:B------:R-:W-:Y:S05]  /*7bc0*/  BSYNC B0 ;  /* 0x0000000000007941 */ /* 0x000fea0003800000 */
.L_x_116:
[----:B------:R-:W-:Y:S01]  /*7bd0*/  ISETP.NE.AND P0, PT, R54, RZ, PT ;  /* 0x000000ff3600720c */ /* 0x000fe20003f05270 */
[----:B------:R-:W-:Y:S11]  /*7be0*/  VIADD R82, R82, 0x1 ;  /* 0x0000000152527836 */ /* 0x000ff60000000000 */
[----:B------:R-:W-:Y:S01]  /*7bf0*/  @!UPT UIADD3 URZ, UPT, UPT, URZ, URZ, URZ ;  /* 0x000000fffffff290 */ /* 0x000fe2000fffe0ff */
[----:B------:R3:W4:Y:S04]  /*7c00*/  @P0 LDS.128 R44, [R2+0x210] ;  /* 0x00021000022c0984 */ /* 0x0007280000000c00 */
[----:B------:R1:W1:Y:S01]  /*7c10*/  @P0 LDS.128 R48, [R3+0x200] ;  /* 0x0002000003300984 */ /* 0x0002620000000c00 */
        /* <DEDUP_REMOVED lines=8> */
[----:B---3--:R-:W-:Y:S02]  /*7ca0*/  VIADD R2, R0, 0x50 ;  /* 0x0000005000027836 */ /* 0x008fe40000000000 */
[----:B--2---:R-:W-:Y:S05]  /*7cb0*/  IMAD.U32 R0, RZ, RZ, UR45 ;  /* 0x0000002dff007e24 */ /* 0x004fea000f8e00ff */
[----:B------:R-:W-:Y:S04]  /*7cc0*/  PRMT R0, R0, 0x654, R2 ;  /* 0x0000065400007816 */ /* 0x000fe80000000002 */
[----:B-----5:R2:W-:Y:S02]  /*7cd0*/  SYNCS.ARRIVE.TRANS64.RED.A1T0 RZ, [R0+URZ], RZ ;  /* 0x000000ff00ff79a7 */ /* 0x0205e400081004ff */
[----:B--2---:R-:W-:Y:S04]  /*7ce0*/  SEL R0, RZ, 0x1, P0 ;  /* 0x00000001ff007807 */ /* 0x004fe80000000000 */
[----:B-1--4-:R-:W-:Y:S02]  /*7cf0*/  LOP3.LUT R81, R81, R0, RZ, 0x3c, !PT ;  /* 0x0000000051517212 */ /* 0x012fe400078e3cff */
.L_x_115:
[----:B------:R-:W-:Y:S05]  /*7d00*/  BSYNC B1 ;  /* 0x0000000000017941 */ /* 0x000fea0003800000 */
.L_x_114:
        /* <DEDUP_REMOVED lines=21> */
.L_x_119:
        /* <DEDUP_REMOVED lines=36> */
[----:B------:R-:W-:Y:S01]  /*80a0*/  SHF.L.U32 R0, R44, 0x10, RZ ;  /* 0x000000102c007819 */ /* 0x000fe200000006ff */
        /* <DEDUP_REMOVED lines=110> */
[----:B------:R-:W-:Y:S02]  /*8790*/  UIADD3 UR4, UPT, UPT, UR44, 0x4200, URZ ;  /* 0x000042002c047890 */ /* 0x000fe4000fffe0ff */
[----:B------:R-:W-:Y:S01]  /*87a0*/  UIADD3 UR9, UPT, UPT, UR49, 0x80, URZ ;  /* 0x0000008031097890 */ /* 0x000fe2000fffe0ff */
[----:B------:R-:W-:Y:S01]  /*87b0*/  UMOV UR10, UR50 ;  /* 0x00000032000a7c82 */ /* 0x000fe20008000000 */
[----:B------:R-:W-:Y:S02]  /*87c0*/  UMOV UR11, UR36 ;  /* 0x00000024000b7c82 */ /* 0x000fe40008000000 */
        /* <DEDUP_REMOVED lines=8> */
.L_x_121:
[----:B------:R-:W-:Y:S05]  /*8850*/  BSYNC.RECONVERGENT B0 ;  /* 0x0000000000007941 */ /* 0x000fea0003800200 */
.L_x_120:
        /* <DEDUP_REMOVED lines=14> */
.L_x_125:
[----:B------:R-:W-:Y:S05]  /*8940*/  BSYNC B0 ;  /* 0x0000000000007941 */ /* 0x000fea0003800000 */
.L_x_124:
        /* <DEDUP_REMOVED lines=18> */
.L_x_123:
[----:B------:R-:W-:Y:S05]  /*8a70*/  BSYNC B1 ;  /* 0x0000000000017941 */ /* 0x000fea0003800000 */
.L_x_122:
        /* <DEDUP_REMOVED lines=21> */
.L_x_127:
[----:B------:R-:W-:Y:S01]  /*8bd0*/  ISETP.NE.AND P0, PT, R87, RZ, PT ;  /* 0x000000ff5700720c */ /* 0x000fe20003f05270 */
[----:B------:R-:W-:Y:S05]  /*8be0*/  WARPSYNC.ALL ;  /* 0x0000000000007948 */ /* 0x000fea0003800000 */
[----:B------:R-:W-:Y:S01]  /*8bf0*/  IMAD.SHL.U32 R66, R49, 0x100, RZ ;  /* 0x0000010031427824 */ /* 0x000fe200078e00ff */
[----:B------:R-:W-:Y:S01]  /*8c00*/  R2UR UR4, R39 ;  /* 0x00000000270472ca */ /* 0x000fe200000e0000 */
[----:B------:R-:W-:Y:S01]  /*8c10*/  IMAD.SHL.U32 R60, R51, 0x100, RZ ;  /* 0x00000100333c7824 */ /* 0x000fe200078e00ff */
[C---:B------:R-:W-:Y:S01]  /*8c20*/  SHF.L.U32 R2, R48.reuse, 0x10, RZ ;  /* 0x0000001030027819 */ /* 0x040fe200000006ff */
[----:B----4-:R-:W-:Y:S01]  /*8c30*/  IMAD.SHL.U32 R54, R45, 0x100, RZ ;  /* 0x000001002d367824 */ /* 0x010fe200078e00ff */
[C---:B------:R-:W-:Y:S01]  /*8c40*/  PRMT R0, R48.reuse, 0x8880, RZ ;  /* 0x0000888030007816 */ /* 0x040fe200000000ff */
[----:B------:R-:W-:Y:S01]  /*8c50*/  BSSY.RECONVERGENT B0, `(.L_x_128) ;  /* 0x000009e000007945 */ /* 0x000fe20003800200 */
[----:B------:R-:W-:Y:S02]  /*8c60*/  SHF.L.U32 R3, R48, 0x8, RZ ;  /* 0x0000000830037819 */ /* 0x000fe400000006ff */
[----:B------:R-:W-:Y:S02]  /*8c70*/  SHF.R.S32.HI R2, RZ, 0x18, R2 ;  /* 0x00000018ff027819 */ /* 0x000fe40000011402 */
[----:B------:R-:W-:Y:S02]  /*8c80*/  PRMT R68, R49, 0x8880, RZ ;  /* 0x0000888031447816 */ /* 0x000fe400000000ff */
[----:B------:R-:W-:Y:S01]  /*8c90*/  SHF.R.S32.HI R3, RZ, 0x18, R3 ;  /* 0x00000018ff037819 */ /* 0x000fe20000011403 */
[----:B-1----:R-:W-:Y:S01]  /*8ca0*/  LDTM.16dp32bit_t0_t15.x32 R4, tmem[UR4+0xc0] ;  /* 0x0000c004000479ee */ /* 0x002fe20008a80000 */
[----:B------:R-:W1:Y:S01]  /*8cb0*/  LDTM.16dp32bit_t16_t31.x32 R4, tmem[UR4+0xe0] ;  /* 0x0000e004000479ee */ /* 0x000e620008aa0000 */
[----:B------:R-:W-:Y:S01]  /*8cc0*/  NOP ;  /* 0x0000000000007918 */ /* 0x000fe20000000000 */
[----:B------:R-:W-:Y:S02]  /*8cd0*/  SHF.L.U32 R63, R50, 0x8, RZ ;  /* 0x00000008323f7819 */ /* 0x000fe400000006ff */
[C---:B------:R-:W-:Y:S02]  /*8ce0*/  PRMT R62, R51.reuse, 0x8880, RZ ;  /* 0x00008880333e7816 */ /* 0x040fe400000000ff */
[----:B------:R-:W-:Y:S02]  /*8cf0*/  SHF.L.U32 R61, R51, 0x10, RZ ;  /* 0x00000010333d7819 */ /* 0x000fe400000006ff */
[----:B------:R-:W-:Y:S02]  /*8d00*/  R2UR UR5, R52 ;  /* 0x00000000340572ca */ /* 0x000fe400000e0000 */
[----:B------:R-:W-:Y:S01]  /*8d10*/  SHF.R.S32.HI R39, RZ, 0x18, R48 ;  /* 0x00000018ff277819 */ /* 0x000fe20000011430 */
[----:B------:R-:W-:Y:S01]  /*8d20*/  IMAD.SHL.U32 R48, R47, 0x100, RZ ;  /* 0x000001002f307824 */ /* 0x000fe200078e00ff */
[----:B------:R-:W-:Y:S02]  /*8d30*/  SHF.L.U32 R67, R49, 0x10, RZ ;  /* 0x0000001031437819 */ /* 0x000fe400000006ff */
[C---:B------:R-:W-:Y:S02]  /*8d40*/  PRMT R65, R50.reuse, 0x8880, RZ ;  /* 0x0000888032417816 */ /* 0x040fe400000000ff */
[----:B------:R-:W-:Y:S02]  /*8d50*/  SHF.R.S32.HI R41, RZ, 0x18, R49 ;  /* 0x00000018ff297819 */ /* 0x000fe40000011431 */
[----:B------:R-:W-:Y:S02]  /*8d60*/  SHF.L.U32 R64, R50, 0x10, RZ ;  /* 0x0000001032407819 */ /* 0x000fe400000006ff */
[----:B------:R-:W-:Y:S01]  /*8d70*/  SHF.R.S32.HI R42, RZ, 0x18, R50 ;  /* 0x00000018ff2a7819 */ /* 0x000fe20000011432 */
[----:B------:R-:W-:Y:S01]  /*8d80*/  UIADD3 UR4, UPT, UPT, UR5, 0xc0, URZ ;  /* 0x000000c005047890 */ /* 0x000fe2000fffe0ff */
[----:B------:R-:W-:Y:S01]  /*8d90*/  PRMT R59, R44, 0x8880, RZ ;  /* 0x000088802c3b7816 */ /* 0x000fe200000000ff */
[C---:B-1----:R-:W-:Y:S02]  /*8da0*/  IMAD R4, R38.reuse, R4, RZ ;  /* 0x0000000426047224 */ /* 0x042fe400078e02ff */
[----:B------:R-:W-:Y:S01]  /*8db0*/  UPRMT UR4, UR45, 0x654, UR4 ;  /* 0x000006542d047896 */ /* 0x000fe20008000004 */
[C---:B------:R-:W-:Y:S01]  /*8dc0*/  IMAD R5, R38.reuse, R5, RZ ;  /* 0x0000000526057224 */ /* 0x040fe200078e02ff */
[----:B------:R-:W-:Y:S01]  /*8dd0*/  SHF.R.S32.HI R43, RZ, 0x18, R51 ;  /* 0x00000018ff2b7819 */ /* 0x000fe20000011433 */
[----:B------:R-:W-:Y:S01]  /*8de0*/  IMAD R6, R38, R6, RZ ;  /* 0x0000000626067224 */ /* 0x000fe200078e02ff */
[----:B------:R-:W-:Y:S01]  /*8df0*/  SHF.L.U32 R51, R46, 0x8, RZ ;  /* 0x000000082e337819 */ /* 0x000fe200000006ff */
[----:B------:R-:W-:Y:S01]  /*8e00*/  IMAD R4, R0, R40, R4 ;  /* 0x0000002800047224 */ /* 0x000fe200078e0204 */
[----:B------:R-:W-:Y:S01]  /*8e10*/  MOV R0, R68 ;  /* 0x0000004400007202 */ /* 0x000fe20000000f00 */
[----:B------:R-:W-:Y:S01]  /*8e20*/  IMAD R7, R38, R7, RZ ;  /* 0x0000000726077224 */ /* 0x000fe200078e02ff */
[----:B------:R-:W-:Y:S01]  /*8e30*/  SHF.L.U32 R58, R44, 0x10, RZ ;  /* 0x000000102c3a7819 */ /* 0x000fe200000006ff */
[-C--:B------:R-:W-:Y:S01]  /*8e40*/  IMAD R5, R2, R40.reuse, R5 ;  /* 0x0000002802057224 */ /* 0x080fe200078e0205 */
[----:B------:R-:W-:Y:S01]  /*8e50*/  SYNCS.ARRIVE.TRANS64.RED.A1T0 RZ, [UR4], RZ ;  /* 0x000000ffffff79a7 */ /* 0x000fe20008100404 */
[----:B------:R-:W-:Y:S01]  /*8e60*/  IMAD R6, R3, R40, R6 ;  /* 0x0000002803067224 */ /* 0x000fe200078e0206 */
[----:B------:R-:W-:Y:S01]  /*8e70*/  SHF.R.S32.HI R2, RZ, 0x18, R67 ;  /* 0x00000018ff027819 */ /* 0x000fe20000011443 */
[C---:B------:R-:W-:Y:S01]  /*8e80*/  IMAD R8, R38.reuse, R8, RZ ;  /* 0x0000000826087224 */ /* 0x040fe200078e02ff */
[----:B------:R-:W-:Y:S01]  /*8e90*/  SHF.R.S32.HI R3, RZ, 0x18, R66 ;  /* 0x00000018ff037819 */ /* 0x000fe20000011442 */
[-C--:B------:R-:W-:Y:S01]  /*8ea0*/  IMAD R7, R39, R40.reuse, R7 ;  /* 0x0000002827077224 */ /* 0x080fe200078e0207 */
[----:B------:R-:W-:Y:S01]  /*8eb0*/  MOV R39, R65 ;  /* 0x0000004100277202 */ /* 0x000fe20000000f00 */
[----:B------:R-:W-:Y:S01]  /*8ec0*/  IMAD R9, R38, R9, RZ ;  /* 0x0000000926097224 */ /* 0x000fe200078e02ff */
[C---:B------:R-:W-:Y:S01]  /*8ed0*/  PRMT R56, R45.reuse, 0x8880, RZ ;  /* 0x000088802d387816 */ /* 0x040fe200000000ff */
[----:B------:R-:W-:Y:S01]  /*8ee0*/  IMAD R8, R0, R40, R8 ;  /* 0x0000002800087224 */ /* 0x000fe200078e0208 */
[----:B------:R-:W-:Y:S01]  /*8ef0*/  SHF.L.U32 R55, R45, 0x10, RZ ;  /* 0x000000102d377819 */ /* 0x000fe200000006ff */
[----:B------:R-:W-:Y:S01]  /*8f00*/  IMAD R10, R38, R10, RZ ;  /* 0x0000000a260a7224 */ /* 0x000fe200078e02ff */
[----:B------:R-:W-:Y:S01]  /*8f10*/  PRMT R53, R46, 0x8880, RZ ;  /* 0x000088802e357816 */ /* 0x000fe200000000ff */
[----:B------:R-:W-:Y:S01]  /*8f20*/  IMAD R9, R2, R40, R9 ;  /* 0x0000002802097224 */ /* 0x000fe200078e0209 */
[----:B------:R-:W-:Y:S01]  /*8f30*/  SHF.R.S32.HI R45, RZ, 0x18, R45 ;  /* 0x00000018ff2d7819 */ /* 0x000fe2000001142d */
[----:B------:R-:W-:Y:S01]  /*8f40*/  IMAD R0, R38, R20, RZ ;  /* 0x0000001426007224 */ /* 0x000fe200078e02ff */
[----:B------:R-:W-:Y:S01]  /*8f50*/  SHF.L.U32 R52, R46, 0x10, RZ ;  /* 0x000000102e347819 */ /* 0x000fe200000006ff */
[C---:B------:R-:W-:Y:S01]  /*8f60*/  IMAD R11, R38.reuse, R11, RZ ;  /* 0x0000000b260b7224 */ /* 0x040fe200078e02ff */
[C---:B------:R-:W-:Y:S01]  /*8f70*/  PRMT R50, R47.reuse, 0x8880, RZ ;  /* 0x000088802f327816 */ /* 0x040fe200000000ff */
[C---:B------:R-:W-:Y:S01]  /*8f80*/  IMAD R2, R38.reuse, R21, RZ ;  /* 0x0000001526027224 */ /* 0x040fe200078e02ff */
[----:B------:R-:W-:Y:S01]  /*8f90*/  SHF.R.S32.HI R46, RZ, 0x18, R46 ;  /* 0x00000018ff2e7819 */ /* 0x000fe2000001142e */
[C---:B------:R-:W-:Y:S01]  /*8fa0*/  IMAD R20, R38.reuse, R24, RZ ;  /* 0x0000001826147224 */ /* 0x040fe200078e02ff */
[----:B------:R-:W-:Y:S01]  /*8fb0*/  SHF.L.U32 R49, R47, 0x10, RZ ;  /* 0x000000102f317819 */ /* 0x000fe200000006ff */
[C---:B------:R-:W-:Y:S01]  /*8fc0*/  IMAD R21, R38.reuse, R25, RZ ;  /* 0x0000001926157224 */ /* 0x040fe200078e02ff */
[----:B------:R-:W-:Y:S01]  /*8fd0*/  SHF.R.S32.HI R47, RZ, 0x18, R47 ;  /* 0x00000018ff2f7819 */ /* 0x000fe2000001142f */
[----:B------:R-:W-:Y:S01]  /*8fe0*/  IMAD R24, R38, R28, RZ ;  /* 0x0000001c26187224 */ /* 0x000fe200078e02ff */
[----:B------:R-:W-:Y:S01]  /*8ff0*/  SHF.L.U32 R57, R44, 0x8, RZ ;  /* 0x000000082c397819 */ /* 0x000fe200000006ff */
[----:B------:R-:W-:Y:S01]  /*9000*/  IMAD R10, R3, R40, R10 ;  /* 0x00000028030a7224 */ /* 0x000fe200078e020a */
[----:B------:R-:W-:Y:S01]  /*9010*/  SHF.R.S32.HI R44, RZ, 0x18, R44 ;  /* 0x00000018ff2c7819 */ /* 0x000fe2000001142c */
[----:B------:R-:W-:Y:S01]  /*9020*/  IMAD R12, R38, R12, RZ ;  /* 0x0000000c260c7224 */ /* 0x000fe200078e02ff */
[----:B------:R-:W-:Y:S01]  /*9030*/  IADD3 R36, PT, PT, R36, 0x1, RZ ;  /* 0x0000000124247810 */ /* 0x000fe20007ffe0ff */
[C---:B------:R-:W-:Y:S02]  /*9040*/  IMAD R25, R38.reuse, R29, RZ ;  /* 0x0000001d26197224 */ /* 0x040fe400078e02ff */
[C---:B------:R-:W-:Y:S01]  /*9050*/  IMAD R28, R38.reuse, R32, RZ ;  /* 0x00000020261c7224 */ /* 0x040fe200078e02ff */
[----:B------:R-:W-:Y:S01]  /*9060*/  SHF.R.S32.HI R32, RZ, 0x18, R64 ;  /* 0x00000018ff207819 */ /* 0x000fe20000011440 */
[C---:B------:R-:W-:Y:S01]  /*9070*/  IMAD R29, R38.reuse, R33, RZ ;  /* 0x00000021261d7224 */ /* 0x040fe200078e02ff */
[----:B------:R-:W-:Y:S01]  /*9080*/  I2IP.S8.S32.SAT R33, R7, R6, RZ ;  /* 0x0000000607217239 */ /* 0x000fe200000014ff */
[----:B------:R-:W-:Y:S01]  /*9090*/  IMAD R11, R41, R40, R11 ;  /* 0x00000028290b7224 */ /* 0x000fe200078e020b */
[----:B------:R-:W-:Y:S01]  /*90a0*/  SHF.R.S32.HI R6, RZ, 0x18, R63 ;  /* 0x00000018ff067819 */ /* 0x000fe2000001143f */
[C---:B------:R-:W-:Y:S01]  /*90b0*/  IMAD R13, R38.reuse, R13, RZ ;  /* 0x0000000d260d7224 */ /* 0x040fe200078e02ff */
[----:B------:R-:W-:Y:S01]  /*90c0*/  MOV R7, R62 ;  /* 0x0000003e00077202 */ /* 0x000fe20000000f00 */
[C---:B------:R-:W-:Y:S02]  /*90d0*/  IMAD R14, R38.reuse, R14, RZ ;  /* 0x0000000e260e7224 */ /* 0x040fe400078e02ff */
[C---:B------:R-:W-:Y:S02]  /*90e0*/  IMAD R3, R38.reuse, R22, RZ ;  /* 0x0000001626037224 */ /* 0x040fe400078e02ff */
[----:B------:R-:W-:Y:S02]  /*90f0*/  IMAD R12, R39, R40, R12 ;  /* 0x00000028270c7224 */ /* 0x000fe400078e020c */
[C---:B------:R-:W-:Y:S02]  /*9100*/  IMAD R22, R38.reuse, R26, RZ ;  /* 0x0000001a26167224 */ /* 0x040fe400078e02ff */
[C---:B------:R-:W-:Y:S02]  /*9110*/  IMAD R15, R38.reuse, R15, RZ ;  /* 0x0000000f260f7224 */ /* 0x040fe400078e02ff */
[----:B------:R-:W-:Y:S02]  /*9120*/  IMAD R26, R38, R30, RZ ;  /* 0x0000001e261a7224 */ /* 0x000fe400078e02ff */
[----:B------:R-:W-:Y:S02]  /*9130*/  IMAD R13, R32, R40, R13 ;  /* 0x00000028200d7224 */ /* 0x000fe400078e020d */
[C---:B------:R-:W-:Y:S01]  /*9140*/  IMAD R30, R38.reuse, R34, RZ ;  /* 0x00000022261e7224 */ /* 0x040fe200078e02ff */
[----:B------:R-:W-:Y:S01]  /*9150*/  I2IP.S8.S32.SAT R34, R11, R10, RZ ;  /* 0x0000000a0b227239 */ /* 0x000fe200000014ff */
[----:B------:R-:W-:Y:S01]  /*9160*/  IMAD R16, R38, R16, RZ ;  /* 0x0000001026107224 */ /* 0x000fe200078e02ff */
[----:B------:R-:W-:Y:S01]  /*9170*/  SHF.R.S32.HI R10, RZ, 0x18, R61 ;  /* 0x00000018ff0a7819 */ /* 0x000fe2000001143d */
[----:B------:R-:W-:Y:S01]  /*9180*/  IMAD R14, R6, R40, R14 ;  /* 0x00000028060e7224 */ /* 0x000fe200078e020e */
[----:B------:R-:W-:Y:S01]  /*9190*/  I2IP.S8.S32.SAT R61, R9, R8, R34 ;  /* 0x00000008093d7239 */ /* 0x000fe20000001422 */
[----:B------:R-:W-:Y:S01]  /*91a0*/  IMAD R17, R38, R17, RZ ;  /* 0x0000001126117224 */ /* 0x000fe200078e02ff */
[----:B------:R-:W-:Y:S01]  /*91b0*/  SHF.R.S32.HI R11, RZ, 0x18, R60 ;  /* 0x00000018ff0b7819 */ /* 0x000fe2000001143c */
[----:B------:R-:W-:Y:S01]  /*91c0*/  IMAD R15, R42, R40, R15 ;  /* 0x000000282a0f7224 */ /* 0x000fe200078e020f */
[----:B------:R-:W-:Y:S01]  /*91d0*/  I2IP.S8.S32.SAT R60, R5, R4, R33 ;  /* 0x00000004053c7239 */ /* 0x000fe20000001421 */
[C---:B------:R-:W-:Y:S01]  /*91e0*/  IMAD R18, R38.reuse, R18, RZ ;  /* 0x0000001226127224 */ /* 0x040fe200078e02ff */
[----:B------:R-:W-:Y:S01]  /*91f0*/  SHF.R.S32.HI R5, RZ, 0x18, R58 ;  /* 0x00000018ff057819 */ /* 0x000fe2000001143a */
[----:B------:R-:W-:Y:S01]  /*9200*/  IMAD R16, R7, R40, R16 ;  /* 0x0000002807107224 */ /* 0x000fe200078e0210 */
[----:B------:R-:W-:Y:S01]  /*9210*/  I2IP.S8.S32.SAT R14, R15, R14, RZ ;  /* 0x0000000e0f0e7239 */ /* 0x000fe200000014ff */
[----:B------:R-:W-:Y:S01]  /*9220*/  IMAD R19, R38, R19, RZ ;  /* 0x0000001326137224 */ /* 0x000fe200078e02ff */
[----:B------:R-:W-:Y:S01]  /*9230*/  SHF.R.S32.HI R7, RZ, 0x18, R48 ;  /* 0x00000018ff077819 */ /* 0x000fe20000011430 */
[----:B------:R-:W-:Y:S01]  /*9240*/  IMAD R17, R10, R40, R17 ;  /* 0x000000280a117224 */ /* 0x000fe200078e0211 */
[----:B------:R-:W-:Y:S01]  /*9250*/  I2IP.S8.S32.SAT R62, R13, R12, R14 ;  /* 0x0000000c0d3e7239 */ /* 0x000fe2000000140e */
[-C--:B------:R-:W-:Y:S01]  /*9260*/  IMAD R18, R11, R40.reuse, R18 ;  /* 0x000000280b127224 */ /* 0x080fe200078e0212 */
[----:B------:R-:W-:Y:S01]  /*9270*/  SHF.R.S32.HI R6, RZ, 0x18, R57 ;  /* 0x00000018ff067819 */ /* 0x000fe20000011439 */
[----:B------:R-:W-:Y:S02]  /*9280*/  IMAD.MOV.U32 R4, RZ, RZ, R59 ;  /* 0x000000ffff047224 */ /* 0x000fe400078e003b */
[-C--:B------:R-:W-:Y:S02]  /*9290*/  IMAD R19, R43, R40.reuse, R19 ;  /* 0x000000282b137224 */ /* 0x080fe400078e0213 */
[----:B------:R-:W-:Y:S01]  /*92a0*/  IMAD R0, R4, R40, R0 ;  /* 0x0000002804007224 */ /* 0x000fe200078e0200 */
[----:B------:R-:W-:Y:S01]  /*92b0*/  MOV R4, R56 ;  /* 0x0000003800047202 */ /* 0x000fe20000000f00 */
[----:B------:R-:W-:Y:S01]  /*92c0*/  IMAD R23, R38, R23, RZ ;  /* 0x0000001726177224 */ /* 0x000fe200078e02ff */
[----:B------:R-:W-:Y:S01]  /*92d0*/  I2IP.S8.S32.SAT R18, R19, R18, RZ ;  /* 0x0000001213127239 */ /* 0x000fe200000014ff */
[-C--:B------:R-:W-:Y:S01]  /*92e0*/  IMAD R2, R5, R40.reuse, R2 ;  /* 0x0000002805027224 */ /* 0x080fe200078e0202 */
[----:B------:R-:W-:Y:S01]  /*92f0*/  SHF.R.S32.HI R5, RZ, 0x18, R55 ;  /* 0x00000018ff057819 */ /* 0x000fe20000011437 */
[----:B------:R-:W-:Y:S01]  /*9300*/  IMAD R3, R6, R40, R3 ;  /* 0x0000002806037224 */ /* 0x000fe200078e0203 */
[----:B------:R-:W-:Y:S01]  /*9310*/  I2IP.S8.S32.SAT R63, R17, R16, R18 ;  /* 0x00000010113f7239 */ /* 0x000fe20000001412 */
[-C--:B------:R-:W-:Y:S01]  /*9320*/  IMAD R23, R44, R40.reuse, R23 ;  /* 0x000000282c177224 */ /* 0x080fe200078e0217 */
[----:B------:R-:W-:Y:S01]  /*9330*/  SHF.R.S32.HI R6, RZ, 0x18, R54 ;  /* 0x00000018ff067819 */ /* 0x000fe20000011436 */
[-C--:B------:R-:W-:Y:S01]  /*9340*/  IMAD R20, R4, R40.reuse, R20 ;  /* 0x0000002804147224 */ /* 0x080fe200078e0214 */
[----:B------:R-:W-:Y:S01]  /*9350*/  MOV R4, R53 ;  /* 0x0000003500047202 */ /* 0x000fe20000000f00 */
[----:B------:R1:W-:Y:S01]  /*9360*/  STS.128 [R69+UR44+0x5200], R60 ;  /* 0x0052003c45007988 */ /* 0x0003e20008000c2c */
[----:B------:R-:W-:Y:S01]  /*9370*/  IMAD R27, R38, R27, RZ ;  /* 0x0000001b261b7224 */ /* 0x000fe200078e02ff */
[----:B------:R-:W-:Y:S01]  /*9380*/  I2IP.S8.S32.SAT R3, R23, R3, RZ ;  /* 0x0000000317037239 */ /* 0x000fe200000014ff */
[-C--:B------:R-:W-:Y:S01]  /*9390*/  IMAD R21, R5, R40.reuse, R21 ;  /* 0x0000002805157224 */ /* 0x080fe200078e0215 */
[----:B------:R-:W-:Y:S01]  /*93a0*/  SHF.R.S32.HI R5, RZ, 0x18, R52 ;  /* 0x00000018ff057819 */ /* 0x000fe20000011434 */
[-C--:B------:R-:W-:Y:S01]  /*93b0*/  IMAD R22, R6, R40.reuse, R22 ;  /* 0x0000002806167224 */ /* 0x080fe200078e0216 */
[----:B------:R-:W-:Y:S01]  /*93c0*/  SHF.R.S32.HI R6, RZ, 0x18, R49 ;  /* 0x00000018ff067819 */ /* 0x000fe20000011431 */
[-C--:B------:R-:W-:Y:S02]  /*93d0*/  IMAD R27, R45, R40.reuse, R27 ;  /* 0x000000282d1b7224 */ /* 0x080fe400078e021b */
[-C--:B------:R-:W-:Y:S01]  /*93e0*/  IMAD R24, R4, R40.reuse, R24 ;  /* 0x0000002804187224 */ /* 0x080fe200078e0218 */
[----:B------:R-:W-:Y:S01]  /*93f0*/  SHF.R.S32.HI R4, RZ, 0x18, R51 ;  /* 0x00000018ff047819 */ /* 0x000fe20000011433 */
[----:B------:R-:W-:Y:S01]  /*9400*/  IMAD R25, R5, R40, R25 ;  /* 0x0000002805197224 */ /* 0x000fe200078e0219 */
[----:B------:R-:W-:Y:S01]  /*9410*/  MOV R5, R50 ;  /* 0x0000003200057202 */ /* 0x000fe20000000f00 */
[----:B------:R-:W-:Y:S02]  /*9420*/  IMAD R31, R38, R31, RZ ;  /* 0x0000001f261f7224 */ /* 0x000fe400078e02ff */
[----:B------:R-:W-:Y:S01]  /*9430*/  IMAD R26, R4, R40, R26 ;  /* 0x00000028041a7224 */ /* 0x000fe200078e021a */
[----:B------:R-:W-:Y:S01]  /*9440*/  I2IP.S8.S32.SAT R4, R2, R0, R3 ;  /* 0x0000000002047239 */ /* 0x000fe20000001403 */
[-C--:B------:R-:W-:Y:S02]  /*9450*/  IMAD R31, R46, R40.reuse, R31 ;  /* 0x000000282e1f7224 */ /* 0x080fe400078e021f */
[----:B------:R-:W-:Y:S01]  /*9460*/  IMAD R28, R5, R40, R28 ;  /* 0x00000028051c7224 */ /* 0x000fe200078e021c */
[----:B------:R-:W-:Y:S01]  /*9470*/  I2IP.S8.S32.SAT R5, R27, R22, RZ ;  /* 0x000000161b057239 */ /* 0x000fe200000014ff */
[----:B------:R-:W-:Y:S01]  /*9480*/  IMAD R29, R6, R40, R29 ;  /* 0x00000028061d7224 */ /* 0x000fe200078e021d */
[----:B------:R-:W-:Y:S01]  /*9490*/  I2IP.S8.S32.SAT R6, R31, R26, RZ ;  /* 0x0000001a1f067239 */ /* 0x000fe200000014ff */
[----:B------:R-:W-:Y:S01]  /*94a0*/  IMAD R35, R38, R35, RZ ;  /* 0x0000002326237224 */ /* 0x000fe200078e02ff */
[----:B------:R-:W-:Y:S01]  /*94b0*/  I2IP.S8.S32.SAT R5, R21, R20, R5 ;  /* 0x0000001415057239 */ /* 0x000fe20000001405 */
[----:B------:R-:W-:Y:S01]  /*94c0*/  IMAD R30, R7, R40, R30 ;  /* 0x00000028071e7224 */ /* 0x000fe200078e021e */
[----:B------:R-:W-:Y:S01]  /*94d0*/  I2IP.S8.S32.SAT R6, R25, R24, R6 ;  /* 0x0000001819067239 */ /* 0x000fe20000001406 */
[----:B------:R-:W-:Y:S05]  /*94e0*/  IMAD R35, R47, R40, R35 ;  /* 0x000000282f237224 */ /* 0x000fea00078e0223 */
[----:B------:R-:W-:Y:S04]  /*94f0*/  I2IP.S8.S32.SAT R7, R35, R30, RZ ;  /* 0x0000001e23077239 */ /* 0x000fe800000014ff */
[----:B------:R-:W-:Y:S05]  /*9500*/  I2IP.S8.S32.SAT R7, R29, R28, R7 ;  /* 0x0000001c1d077239 */ /* 0x000fea0000001407 */
        /* <DEDUP_REMOVED lines=18> */
.L_x_129:
[----:B------:R-:W-:Y:S05]  /*9630*/  BSYNC.RECONVERGENT B0 ;  /* 0x0000000000007941 */ /* 0x000fea0003800200 */
.L_x_128:
[----:B------:R-:W-:Y:S01]  /*9640*/  R2UR UR5, R76 ;  /* 0x000000004c0572ca */ /* 0x000fe200000e0000 */
[----:B------:R-:W-:Y:S01]  /*9650*/  BAR.SYNC.DEFER_BLOCKING 0x1, 0x80 ;  /* 0x0042000000007b1d */ /* 0x000fe20000010000 */
[----:B------:R-:W-:Y:S01]  /*9660*/  R2UR UR4, R77 ;  /* 0x000000004d0472ca */ /* 0x000fe200000e0000 */
[----:B------:R-:W-:Y:S01]  /*9670*/  UISETP.NE.AND UP0, UPT, UR46, URZ, UPT ;  /* 0x000000ff2e00728c */ /* 0x000fe2000bf05270 */
[----:B------:R-:W-:Y:S02]  /*9680*/  ISETP.NE.AND P0, PT, R79, 0x2, PT ;  /* 0x000000024f00780c */ /* 0x000fe40003f05270 */
[----:B------:R-:W-:Y:S02]  /*9690*/  ISETP.NE.AND P1, PT, R36, 0x4, PT ;  /* 0x000000042400780c */ /* 0x000fe40003f25270 */
[----:B------:R-:W-:Y:S02]  /*96a0*/  SEL R2, RZ, 0x1, P0 ;  /* 0x00000001ff027807 */ /* 0x000fe40000000000 */
[----:B------:R-:W-:Y:S02]  /*96b0*/  SEL R0, RZ, 0x1, P1 ;  /* 0x00000001ff007807 */ /* 0x000fe40000800000 */
[----:B------:R-:W-:Y:S01]  /*96c0*/  LOP3.LUT R83, R83, R2, RZ, 0x3c, !PT ;  /* 0x0000000253537212 */ /* 0x000fe200078e3cff */
[----:B------:R-:W-:Y:S01]  /*96d0*/  UIADD3 UR20, UPT, UPT, UR37, UR5, URZ ;  /* 0x0000000525147290 */ /* 0x000fe2000fffe0ff */
[----:B------:R-:W-:Y:S01]  /*96e0*/  LOP3.LUT R84, R84, R0, RZ, 0x3c, !PT ;  /* 0x0000000054547212 */ /* 0x000fe200078e3cff */
[----:B------:R-:W-:Y:S01]  /*96f0*/  UIADD3 UR16, UPT, UPT, UR38, UR4, URZ ;  /* 0x0000000426107290 */ /* 0x000fe2000fffe0ff */
[----:B------:R-:W-:Y:S02]  /*9700*/  SEL R79, R79, RZ, P0 ;  /* 0x000000ff4f4f7207 */ /* 0x000fe40000000000 */
[----:B------:R-:W-:Y:S01]  /*9710*/  SEL R36, R36, RZ, P1 ;  /* 0x000000ff24247207 */ /* 0x000fe20000800000 */
[----:B------:R-:W-:Y:S01]  /*9720*/  UMOV UR36, UR59 ;  /* 0x0000003b00247c82 */ /* 0x000fe20008000000 */
[----:B------:R-:W-:Y:S07]  /*9730*/  BRA.U UP0, `(.L_x_130) ;  /* 0xffffffb900c47547 */ /* 0x000fee000b83ffff */
[----:B------:R-:W-:Y:S05]  /*9740*/  EXIT ;  /* 0x000000000000794d */ /* 0x000fea0003800000 */
.L_x_24:
[----:B---3--:R3:W4:Y:S02]  /*9750*/  SYNCS.PHASECHK.TRANS64.TRYWAIT P0, [R0+URZ+0xf0], R2 ;  /* 0x0000f002000075a7 */ /* 0x00872400080011ff */
[----:B----4-:R-:W-:Y:S05]  /*9760*/  @!P0 NANOSLEEP.SYNCS 0x989680 ;  /* 0x009896800000895d */ /* 0x010fea0003900000 */
[----:B------:R-:W4:Y:S02]  /*9770*/  @!P0 SYNCS.PHASECHK.TRANS64 P0, [R0+URZ+0xf0], R2 ;  /* 0x0000f002000085a7 */ /* 0x000f2400080010ff */
[----:B----4-:R-:W-:Y:S05]  /*9780*/  @!P0 BRA `(.L_x_24) ;  /* 0xfffffffc00f08947 */ /* 0x010fea000383ffff */
[----:B------:R-:W-:Y:S05]  /*9790*/  BRA `(.L_x_131) ;  /* 0xffffff8000947947 */ /* 0x000fea000383ffff */
.L_x_27:
[----:B--2---:R-:W-:-:S07]  /*97a0*/  MOV R0, UR33 ;  /* 0x0000002100007c02 */ /* 0x004fce0008000f00 */
.L_x_132:
[----:B--2---:R2:W3:Y:S02]  /*97b0*/  SYNCS.PHASECHK.TRANS64.TRYWAIT P0, [R0+URZ+0x18], R3 ;  /* 0x00001803000075a7 */ /* 0x0044e400080011ff */
[----:B---3--:R-:W-:Y:S05]  /*97c0*/  @!P0 NANOSLEEP.SYNCS 0x989680 ;  /* 0x009896800000895d */ /* 0x008fea0003900000 */
[----:B------:R-:W3:Y:S02]  /*97d0*/  @!P0 SYNCS.PHASECHK.TRANS64 P0, [R0+URZ+0x18], R3 ;  /* 0x00001803000085a7 */ /* 0x000ee400080010ff */
[----:B---3--:R-:W-:Y:S05]  /*97e0*/  @!P0 BRA `(.L_x_132) ;  /* 0xfffffffc00f08947 */ /* 0x008fea000383ffff */
[----:B------:R-:W-:Y:S05]  /*97f0*/  BRA `(.L_x_26) ;  /* 0xffffff8000e07947 */ /* 0x000fea000383ffff */
.L_x_34:
[----:B-1----:R-:W-:-:S07]  /*9800*/  MOV R0, UR17 ;  /* 0x0000001100007c02 */ /* 0x002fce0008000f00 */
.L_x_133:
[----:B-1----:R1:W2:Y:S02]  /*9810*/  SYNCS.PHASECHK.TRANS64.TRYWAIT P0, [R0+URZ+0x18], R3 ;  /* 0x00001803000075a7 */ /* 0x0022a400080011ff */
[----:B--2---:R-:W-:Y:S05]  /*9820*/  @!P0 NANOSLEEP.SYNCS 0x989680 ;  /* 0x009896800000895d */ /* 0x004fea0003900000 */
[----:B------:R-:W2:Y:S02]  /*9830*/  @!P0 SYNCS.PHASECHK.TRANS64 P0, [R0+URZ+0x18], R3 ;  /* 0x00001803000085a7 */ /* 0x000ea400080010ff */
[----:B--2---:R-:W-:Y:S05]  /*9840*/  @!P0 BRA `(.L_x_133) ;  /* 0xfffffffc00f08947 */ /* 0x004fea000383ffff */
[----:B------:R-:W-:Y:S05]  /*9850*/  BRA `(.L_x_33) ;  /* 0xffffff8400a07947 */ /* 0x000fea000383ffff */
.L_x_39:
[----:B-1----:R1:W2:Y:S02]  /*9860*/  SYNCS.PHASECHK.TRANS64.TRYWAIT P0, [R3+URZ+0x80], R0 ;  /* 0x00008000030075a7 */ /* 0x0022a400080011ff */
[----:B--2---:R-:W-:Y:S05]  /*9870*/  @!P0 NANOSLEEP.SYNCS 0x989680 ;  /* 0x009896800000895d */ /* 0x004fea0003900000 */
[----:B------:R-:W2:Y:S02]  /*9880*/  @!P0 SYNCS.PHASECHK.TRANS64 P0, [R3+URZ+0x80], R0 ;  /* 0x00008000030085a7 */ /* 0x000ea400080010ff */
[----:B--2---:R-:W-:Y:S05]  /*9890*/  @!P0 BRA `(.L_x_39) ;  /* 0xfffffffc00f08947 */ /* 0x004fea000383ffff */
[----:B------:R-:W-:Y:S05]  /*98a0*/  BRA `(.L_x_134) ;  /* 0xffffff8800487947 */ /* 0x000fea000383ffff */
.L_x_43:
[----:B------:R-:W-:-:S07]  /*98b0*/  MOV R0, UR4 ;  /* 0x0000000400007c02 */ /* 0x000fce0008000f00 */
.L_x_135:
[----:B-1----:R1:W2:Y:S02]  /*98c0*/  SYNCS.PHASECHK.TRANS64.TRYWAIT P0, [R0+URZ], R2 ;  /* 0x00000002000075a7 */ /* 0x0022a400080011ff */
[----:B--2---:R-:W-:Y:S05]  /*98d0*/  @!P0 NANOSLEEP.SYNCS 0x989680 ;  /* 0x009896800000895d */ /* 0x004fea0003900000 */
[----:B------:R-:W2:Y:S02]  /*98e0*/  @!P0 SYNCS.PHASECHK.TRANS64 P0, [R0+URZ], R2 ;  /* 0x00000002000085a7 */ /* 0x000ea400080010ff */
[----:B--2---:R-:W-:Y:S05]  /*98f0*/  @!P0 BRA `(.L_x_135) ;  /* 0xfffffffc00f08947 */ /* 0x004fea000383ffff */
[----:B------:R-:W-:Y:S05]  /*9900*/  BRA `(.L_x_136) ;  /* 0xffffff8c00f47947 */ /* 0x000fea000383ffff */
.L_x_44:
[----:B------:R-:W-:-:S07]  /*9910*/  MOV R0, UR5 ;  /* 0x0000000500007c02 */ /* 0x000fce0008000f00 */
.L_x_137:
[----:B-1----:R1:W2:Y:S02]  /*9920*/  SYNCS.PHASECHK.TRANS64.TRYWAIT P0, [R0+URZ], R2 ;  /* 0x00000002000075a7 */ /* 0x0022a400080011ff */
[----:B--2---:R-:W-:Y:S05]  /*9930*/  @!P0 NANOSLEEP.SYNCS 0x989680 ;  /* 0x009896800000895d */ /* 0x004fea0003900000 */
[----:B------:R-:W2:Y:S02]  /*9940*/  @!P0 SYNCS.PHASECHK.TRANS64 P0, [R0+URZ], R2 ;  /* 0x00000002000085a7 */ /* 0x000ea400080010ff */
[----:B--2---:R-:W-:Y:S05]  /*9950*/  @!P0 BRA `(.L_x_137) ;  /* 0xfffffffc00f08947 */ /* 0x004fea000383ffff */
[----:B------:R-:W-:Y:S05]  /*9960*/  BRA `(.L_x_138) ;  /* 0xffffff9000007947 */ /* 0x000fea000383ffff */
.L_x_47:
[----:B--2---:R2:W3:Y:S02]  /*9970*/  SYNCS.PHASECHK.TRANS64.TRYWAIT P0, [R2+URZ+0xe0], R4 ;  /* 0x0000e004020075a7 */ /* 0x0044e400080011ff */
[----:B---3--:R-:W-:Y:S05]  /*9980*/  @!P0 NANOSLEEP.SYNCS 0x989680 ;  /* 0x009896800000895d */ /* 0x008fea0003900000 */
[----:B------:R-:W3:Y:S02]  /*9990*/  @!P0 SYNCS.PHASECHK.TRANS64 P0, [R2+URZ+0xe0], R4 ;  /* 0x0000e004020085a7 */ /* 0x000ee400080010ff */
[----:B---3--:R-:W-:Y:S05]  /*99a0*/  @!P0 BRA `(.L_x_47) ;  /* 0xfffffffc00f08947 */ /* 0x008fea000383ffff */
[----:B------:R-:W-:Y:S05]  /*99b0*/  BRA `(.L_x_139) ;  /* 0xffffff90005c7947 */ /* 0x000fea000383ffff */
.L_x_48:
[----:B------:R-:W-:-:S07]  /*99c0*/  MOV R2, UR4 ;  /* 0x0000000400027c02 */ /* 0x000fce0008000f00 */
.L_x_140:
[----:B--2---:R2:W3:Y:S02]  /*99d0*/  SYNCS.PHASECHK.TRANS64.TRYWAIT P0, [R2+URZ+0x90], R5 ;  /* 0x00009005020075a7 */ /* 0x0044e400080011ff */
[----:B---3--:R-:W-:Y:S05]  /*99e0*/  @!P0 NANOSLEEP.SYNCS 0x989680 ;  /* 0x009896800000895d */ /* 0x008fea0003900000 */
[----:B------:R-:W3:Y:S02]  /*99f0*/  @!P0 SYNCS.PHASECHK.TRANS64 P0, [R2+URZ+0x90], R5 ;  /* 0x00009005020085a7 */ /* 0x000ee400080010ff */
[----:B---3--:R-:W-:Y:S05]  /*9a00*/  @!P0 BRA `(.L_x_140) ;  /* 0xfffffffc00f08947 */ /* 0x008fea000383ffff */
[----:B------:R-:W-:Y:S05]  /*9a10*/  BRA `(.L_x_141) ;  /* 0xffffff90006c7947 */ /* 0x000fea000383ffff */
.L_x_49:
[----:B--2---:R2:W3:Y:S02]  /*9a20*/  SYNCS.PHASECHK.TRANS64.TRYWAIT P1, [R2+URZ+0x80], R4 ;  /* 0x00008004020075a7 */ /* 0x0044e400080211ff */
[----:B---3--:R-:W-:Y:S05]  /*9a30*/  @!P1 NANOSLEEP.SYNCS 0x989680 ;  /* 0x009896800000995d */ /* 0x008fea0003900000 */
[----:B------:R-:W3:Y:S02]  /*9a40*/  @!P1 SYNCS.PHASECHK.TRANS64 P1, [R2+URZ+0x80], R4 ;  /* 0x00008004020095a7 */ /* 0x000ee400080210ff */
[----:B---3--:R-:W-:Y:S05]  /*9a50*/  @!P1 BRA `(.L_x_49) ;  /* 0xfffffffc00f09947 */ /* 0x008fea000383ffff */
[----:B------:R-:W-:Y:S05]  /*9a60*/  BRA `(.L_x_142) ;  /* 0xffffff90009c7947 */ /* 0x000fea000383ffff */
.L_x_52:
[----:B------:R-:W-:-:S07]  /*9a70*/  MOV R0, UR4 ;  /* 0x0000000400007c02 */ /* 0x000fce0008000f00 */
.L_x_143:
[----:B--2---:R2:W3:Y:S02]  /*9a80*/  SYNCS.PHASECHK.TRANS64.TRYWAIT P0, [R0+URZ+0x90], R2 ;  /* 0x00009002000075a7 */ /* 0x0044e400080011ff */
[----:B---3--:R-:W-:Y:S05]  /*9a90*/  @!P0 NANOSLEEP.SYNCS 0x989680 ;  /* 0x009896800000895d */ /* 0x008fea0003900000 */
[----:B------:R-:W3:Y:S02]  /*9aa0*/  @!P0 SYNCS.PHASECHK.TRANS64 P0, [R0+URZ+0x90], R2 ;  /* 0x00009002000085a7 */ /* 0x000ee400080010ff */
[----:B---3--:R-:W-:Y:S05]  /*9ab0*/  @!P0 BRA `(.L_x_143) ;  /* 0xfffffffc00f08947 */ /* 0x008fea000383ffff */
[----:B------:R-:W-:Y:S05]  /*9ac0*/  BRA `(.L_x_51) ;  /* 0xffffff9000f07947 */ /* 0x000fea000383ffff */
.L_x_59:
[----:B-1----:R1:W2:Y:S02]  /*9ad0*/  SYNCS.PHASECHK.TRANS64.TRYWAIT P1, [R0+URZ+0x80], R2 ;  /* 0x00008002000075a7 */ /* 0x0022a400080211ff */
[----:B--2---:R-:W-:Y:S05]  /*9ae0*/  @!P1 NANOSLEEP.SYNCS 0x989680 ;  /* 0x009896800000995d */ /* 0x004fea0003900000 */
[----:B------:R-:W2:Y:S02]  /*9af0*/  @!P1 SYNCS.PHASECHK.TRANS64 P1, [R0+URZ+0x80], R2 ;  /* 0x00008002000095a7 */ /* 0x000ea400080210ff */
[----:B--2---:R-:W-:Y:S05]  /*9b00*/  @!P1 BRA `(.L_x_59) ;  /* 0xfffffffc00f09947 */ /* 0x004fea000383ffff */
[----:B------:R-:W-:Y:S05]  /*9b10*/  BRA `(.L_x_144) ;  /* 0xffffff9800547947 */ /* 0x000fea000383ffff */
.L_x_60:
[----:B------:R-:W-:-:S07]  /*9b20*/  MOV R2, UR23 ;  /* 0x0000001700027c02 */ /* 0x000fce0008000f00 */
.L_x_145:
[----:B-1----:R1:W2:Y:S02]  /*9b30*/  SYNCS.PHASECHK.TRANS64.TRYWAIT P0, [R2+URZ+0xc0], R0 ;  /* 0x0000c000020075a7 */ /* 0x0022a400080011ff */
[----:B--2---:R-:W-:Y:S05]  /*9b40*/  @!P0 NANOSLEEP.SYNCS 0x989680 ;  /* 0x009896800000895d */ /* 0x004fea0003900000 */
[----:B------:R-:W2:Y:S02]  /*9b50*/  @!P0 SYNCS.PHASECHK.TRANS64 P0, [R2+URZ+0xc0], R0 ;  /* 0x0000c000020085a7 */ /* 0x000ea400080010ff */
[----:B--2---:R-:W-:Y:S05]  /*9b60*/  @!P0 BRA `(.L_x_145) ;  /* 0xfffffffc00f08947 */ /* 0x004fea000383ffff */
[----:B------:R-:W-:Y:S05]  /*9b70*/  BRA `(.L_x_146) ;  /* 0xffffff9800a47947 */ /* 0x000fea000383ffff */
.L_x_63:
[----:B------:R-:W-:Y:S07]  /*9b80*/  MOV R0, UR5 ;  /* 0x0000000500007c02 */ /* 0x000fee0008000f00 */
.L_x_147:
[----:B-1----:R1:W2:Y:S02]  /*9b90*/  SYNCS.PHASECHK.TRANS64.TRYWAIT P0, [R0+URZ], R2 ;  /* 0x00000002000075a7 */ /* 0x0022a400080011ff */
[----:B--2---:R-:W-:Y:S05]  /*9ba0*/  @!P0 NANOSLEEP.SYNCS 0x989680 ;  /* 0x009896800000895d */ /* 0x004fea0003900000 */
[----:B------:R-:W2:Y:S02]  /*9bb0*/  @!P0 SYNCS.PHASECHK.TRANS64 P0, [R0+URZ], R2 ;  /* 0x00000002000085a7 */ /* 0x000ea400080010ff */
[----:B--2---:R-:W-:Y:S05]  /*9bc0*/  @!P0 BRA `(.L_x_147) ;  /* 0xfffffffc00f08947 */ /* 0x004fea000383ffff */
[----:B------:R-:W-:Y:S05]  /*9bd0*/  BRA `(.L_x_62) ;  /* 0xffffff9800c07947 */ /* 0x000fea000383ffff */
.L_x_66:
[----:B------:R-:W-:-:S07]  /*9be0*/  MOV R0, UR4 ;  /* 0x0000000400007c02 */ /* 0x000fce0008000f00 */
.L_x_148:
[----:B--2---:R2:W4:Y:S02]  /*9bf0*/  SYNCS.PHASECHK.TRANS64.TRYWAIT P0, [R0+URZ], R2 ;  /* 0x00000002000075a7 */ /* 0x00452400080011ff */
[----:B----4-:R-:W-:Y:S05]  /*9c00*/  @!P0 NANOSLEEP.SYNCS 0x989680 ;  /* 0x009896800000895d */ /* 0x010fea0003900000 */
[----:B------:R-:W4:Y:S02]  /*9c10*/  @!P0 SYNCS.PHASECHK.TRANS64 P0, [R0+URZ], R2 ;  /* 0x00000002000085a7 */ /* 0x000f2400080010ff */
[----:B----4-:R-:W-:Y:S05]  /*9c20*/  @!P0 BRA `(.L_x_148) ;  /* 0xfffffffc00f08947 */ /* 0x010fea000383ffff */
[----:B------:R-:W-:Y:S05]  /*9c30*/  BRA `(.L_x_149) ;  /* 0xffffff9c00747947 */ /* 0x000fea000383ffff */
.L_x_67:
[----:B------:R-:W-:-:S07]  /*9c40*/  MOV R0, UR5 ;  /* 0x0000000500007c02 */ /* 0x000fce0008000f00 */
.L_x_150:
[----:B-1----:R1:W2:Y:S02]  /*9c50*/  SYNCS.PHASECHK.TRANS64.TRYWAIT P0, [R0+URZ], R3 ;  /* 0x00000003000075a7 */ /* 0x0022a400080011ff */
[----:B--2---:R-:W-:Y:S05]  /*9c60*/  @!P0 NANOSLEEP.SYNCS 0x989680 ;  /* 0x009896800000895d */ /* 0x004fea0003900000 */
[----:B------:R-:W2:Y:S02]  /*9c70*/  @!P0 SYNCS.PHASECHK.TRANS64 P0, [R0+URZ], R3 ;  /* 0x00000003000085a7 */ /* 0x000ea400080010ff */
[----:B--2---:R-:W-:Y:S05]  /*9c80*/  @!P0 BRA `(.L_x_150) ;  /* 0xfffffffc00f08947 */ /* 0x004fea000383ffff */
[----:B------:R-:W-:Y:S05]  /*9c90*/  BRA `(.L_x_151) ;  /* 0xffffff9c00807947 */ /* 0x000fea000383ffff */
.L_x_68:
[----:B------:R-:W-:-:S07]  /*9ca0*/  MOV R0, UR5 ;  /* 0x0000000500007c02 */ /* 0x000fce0008000f00 */
.L_x_152:
[----:B-1----:R1:W2:Y:S02]  /*9cb0*/  SYNCS.PHASECHK.TRANS64.TRYWAIT P0, [R0+URZ], R3 ;  /* 0x00000003000075a7 */ /* 0x0022a400080011ff */
[----:B--2---:R-:W-:Y:S05]  /*9cc0*/  @!P0 NANOSLEEP.SYNCS 0x989680 ;  /* 0x009896800000895d */ /* 0x004fea0003900000 */
[----:B------:R-:W2:Y:S02]  /*9cd0*/  @!P0 SYNCS.PHASECHK.TRANS64 P0, [R0+URZ], R3 ;  /* 0x00000003000085a7 */ /* 0x000ea400080010ff */
[----:B--2---:R-:W-:Y:S05]  /*9ce0*/  @!P0 BRA `(.L_x_152) ;  /* 0xfffffffc00f08947 */ /* 0x004fea000383ffff */
[----:B------:R-:W-:Y:S05]  /*9cf0*/  BRA `(.L_x_153) ;  /* 0xffffff9c008c7947 */ /* 0x000fea000383ffff */
.L_x_69:
[----:B-1----:R-:W-:-:S07]  /*9d00*/  MOV R0, UR4 ;  /* 0x0000000400007c02 */ /* 0x002fce0008000f00 */
.L_x_154:
[----:B-1----:R1:W2:Y:S02]  /*9d10*/  SYNCS.PHASECHK.TRANS64.TRYWAIT P0, [R0+URZ], R2 ;  /* 0x00000002000075a7 */ /* 0x0022a400080011ff */
[----:B--2---:R-:W-:Y:S05]  /*9d20*/  @!P0 NANOSLEEP.SYNCS 0x989680 ;  /* 0x009896800000895d */ /* 0x004fea0003900000 */
[----:B------:R-:W2:Y:S02]  /*9d30*/  @!P0 SYNCS.PHASECHK.TRANS64 P0, [R0+URZ], R2 ;  /* 0x00000002000085a7 */ /* 0x000ea400080010ff */
[----:B--2---:R-:W-:Y:S05]  /*9d40*/  @!P0 BRA `(.L_x_154) ;  /* 0xfffffffc00f08947 */ /* 0x004fea000383ffff */
[----:B------:R-:W-:Y:S05]  /*9d50*/  BRA `(.L_x_155) ;  /* 0xffffff9c00987947 */ /* 0x000fea000383ffff */
.L_x_74:
[----:B---3--:R3:W4:Y:S02]  /*9d60*/  SYNCS.PHASECHK.TRANS64.TRYWAIT P0, [R12+URZ+0x80], R0 ;  /* 0x000080000c0075a7 */ /* 0x00872400080011ff */
[----:B----4-:R-:W-:Y:S05]  /*9d70*/  @!P0 NANOSLEEP.SYNCS 0x989680 ;  /* 0x009896800000895d */ /* 0x010fea0003900000 */
[----:B------:R-:W4:Y:S02]  /*9d80*/  @!P0 SYNCS.PHASECHK.TRANS64 P0, [R12+URZ+0x80], R0 ;  /* 0x000080000c0085a7 */ /* 0x000f2400080010ff */
[----:B----4-:R-:W-:Y:S05]  /*9d90*/  @!P0 BRA `(.L_x_74) ;  /* 0xfffffffc00f08947 */ /* 0x010fea000383ffff */
[----:B------:R-:W-:Y:S05]  /*9da0*/  BRA `(.L_x_156) ;  /* 0xffffffa000b87947 */ /* 0x000fea000383ffff */
.L_x_77:
[----:B-1----:R-:W-:Y:S07]  /*9db0*/  MOV R0, UR21 ;  /* 0x0000001500007c02 */ /* 0x002fee0008000f00 */
.L_x_157:
[----:B-1----:R1:W3:Y:S02]  /*9dc0*/  SYNCS.PHASECHK.TRANS64.TRYWAIT P2, [R0+URZ+0x78], R6 ;  /* 0x00007806000075a7 */ /* 0x0022e400080411ff */
[----:B---3--:R-:W-:Y:S05]  /*9dd0*/  @!P2 NANOSLEEP.SYNCS 0x989680 ;  /* 0x009896800000a95d */ /* 0x008fea0003900000 */
[----:B------:R-:W3:Y:S02]  /*9de0*/  @!P2 SYNCS.PHASECHK.TRANS64 P2, [R0+URZ+0x78], R6 ;  /* 0x000078060000a5a7 */ /* 0x000ee400080410ff */
[----:B---3--:R-:W-:Y:S05]  /*9df0*/  @!P2 BRA `(.L_x_157) ;  /* 0xfffffffc00f0a947 */ /* 0x008fea000383ffff */
[----:B------:R-:W-:Y:S05]  /*9e00*/  BRA `(.L_x_76) ;  /* 0xffffffa800207947 */ /* 0x000fea000383ffff */
.L_x_80:
[----:B------:R-:W-:Y:S07]  /*9e10*/  MOV R0, UR21 ;  /* 0x0000001500007c02 */ /* 0x000fee0008000f00 */
.L_x_158:
[----:B-1----:R1:W3:Y:S02]  /*9e20*/  SYNCS.PHASECHK.TRANS64.TRYWAIT P0, [R0+URZ+0x50], R9 ;  /* 0x00005009000075a7 */ /* 0x0022e400080011ff */
[----:B---3--:R-:W-:Y:S05]  /*9e30*/  @!P0 NANOSLEEP.SYNCS 0x989680 ;  /* 0x009896800000895d */ /* 0x008fea0003900000 */
[----:B------:R-:W3:Y:S02]  /*9e40*/  @!P0 SYNCS.PHASECHK.TRANS64 P0, [R0+URZ+0x50], R9 ;  /* 0x00005009000085a7 */ /* 0x000ee400080010ff */
[----:B---3--:R-:W-:Y:S05]  /*9e50*/  @!P0 BRA `(.L_x_158) ;  /* 0xfffffffc00f08947 */ /* 0x008fea000383ffff */
[----:B------:R-:W-:Y:S05]  /*9e60*/  BRA `(.L_x_159) ;  /* 0xffffffa8007c7947 */ /* 0x000fea000383ffff */
.L_x_81:
[----:B------:R-:W-:Y:S07]  /*9e70*/  MOV R0, UR21 ;  /* 0x0000001500007c02 */ /* 0x000fee0008000f00 */
.L_x_160:
[----:B-1----:R1:W3:Y:S02]  /*9e80*/  SYNCS.PHASECHK.TRANS64.TRYWAIT P0, [R0+URZ+0x58], R9 ;  /* 0x00005809000075a7 */ /* 0x0022e400080011ff */
[----:B---3--:R-:W-:Y:S05]  /*9e90*/  @!P0 NANOSLEEP.SYNCS 0x989680 ;  /* 0x009896800000895d */ /* 0x008fea0003900000 */
[----:B------:R-:W3:Y:S02]  /*9ea0*/  @!P0 SYNCS.PHASECHK.TRANS64 P0, [R0+URZ+0x58], R9 ;  /* 0x00005809000085a7 */ /* 0x000ee400080010ff */
[----:B---3--:R-:W-:Y:S05]  /*9eb0*/  @!P0 BRA `(.L_x_160) ;  /* 0xfffffffc00f08947 */ /* 0x008fea000383ffff */
[----:B------:R-:W-:Y:S05]  /*9ec0*/  BRA `(.L_x_161) ;  /* 0xffffffa800b87947 */ /* 0x000fea000383ffff */
.L_x_82:
[----:B------:R-:W-:Y:S07]  /*9ed0*/  MOV R0, UR21 ;  /* 0x0000001500007c02 */ /* 0x000fee0008000f00 */
.L_x_162:
[----:B-1----:R1:W3:Y:S02]  /*9ee0*/  SYNCS.PHASECHK.TRANS64.TRYWAIT P0, [R0+URZ+0x60], R9 ;  /* 0x00006009000075a7 */ /* 0x0022e400080011ff */
[----:B---3--:R-:W-:Y:S05]  /*9ef0*/  @!P0 NANOSLEEP.SYNCS 0x989680 ;  /* 0x009896800000895d */ /* 0x008fea0003900000 */
[----:B------:R-:W3:Y:S02]  /*9f00*/  @!P0 SYNCS.PHASECHK.TRANS64 P0, [R0+URZ+0x60], R9 ;  /* 0x00006009000085a7 */ /* 0x000ee400080010ff */
[----:B---3--:R-:W-:Y:S05]  /*9f10*/  @!P0 BRA `(.L_x_162) ;  /* 0xfffffffc00f08947 */ /* 0x008fea000383ffff */
[----:B------:R-:W-:Y:S05]  /*9f20*/  BRA `(.L_x_163) ;  /* 0xffffffac00007947 */ /* 0x000fea000383ffff */
.L_x_83:
[----:B------:R-:W-:Y:S07]  /*9f30*/  MOV R0, UR21 ;  /* 0x0000001500007c02 */ /* 0x000fee0008000f00 */
.L_x_164:
[----:B-1----:R1:W3:Y:S02]  /*9f40*/  SYNCS.PHASECHK.TRANS64.TRYWAIT P0, [R0+URZ+0x68], R9 ;  /* 0x00006809000075a7 */ /* 0x0022e400080011ff */
[----:B---3--:R-:W-:Y:S05]  /*9f50*/  @!P0 NANOSLEEP.SYNCS 0x989680 ;  /* 0x009896800000895d */ /* 0x008fea0003900000 */
[----:B------:R-:W3:Y:S02]  /*9f60*/  @!P0 SYNCS.PHASECHK.TRANS64 P0, [R0+URZ+0x68], R9 ;  /* 0x00006809000085a7 */ /* 0x000ee400080010ff */
[----:B---3--:R-:W-:Y:S05]  /*9f70*/  @!P0 BRA `(.L_x_164) ;  /* 0xfffffffc00f08947 */ /* 0x008fea000383ffff */
[----:B------:R-:W-:Y:S05]  /*9f80*/  BRA `(.L_x_165) ;  /* 0xffffffac00447947 */ /* 0x000fea000383ffff */
.L_x_85:
[----:B------:R-:W-:-:S07]  /*9f90*/  MOV R0, UR21 ;  /* 0x0000001500007c02 */ /* 0x000fce0008000f00 */
.L_x_166:
[----:B-1----:R1:W4:Y:S02]  /*9fa0*/  SYNCS.PHASECHK.TRANS64.TRYWAIT P0, [R0+URZ+0x50], R2 ;  /* 0x00005002000075a7 */ /* 0x00232400080011ff */
[----:B----4-:R-:W-:Y:S05]  /*9fb0*/  @!P0 NANOSLEEP.SYNCS 0x989680 ;  /* 0x009896800000895d */ /* 0x010fea0003900000 */
[----:B------:R-:W4:Y:S02]  /*9fc0*/  @!P0 SYNCS.PHASECHK.TRANS64 P0, [R0+URZ+0x50], R2 ;  /* 0x00005002000085a7 */ /* 0x000f2400080010ff */
[----:B----4-:R-:W-:Y:S05]  /*9fd0*/  @!P0 BRA `(.L_x_166) ;  /* 0xfffffffc00f08947 */ /* 0x010fea000383ffff */
[----:B------:R-:W-:Y:S05]  /*9fe0*/  BRA `(.L_x_167) ;  /* 0xffffffac00bc7947 */ /* 0x000fea000383ffff */
.L_x_86:
[----:B-1----:R-:W-:-:S07]  /*9ff0*/  MOV R0, UR21 ;  /* 0x0000001500007c02 */ /* 0x002fce0008000f00 */
.L_x_168:
[----:B-1----:R1:W4:Y:S02]  /*a000*/  SYNCS.PHASECHK.TRANS64.TRYWAIT P0, [R0+URZ+0x58], R2 ;  /* 0x00005802000075a7 */ /* 0x00232400080011ff */
[----:B----4-:R-:W-:Y:S05]  /*a010*/  @!P0 NANOSLEEP.SYNCS 0x989680 ;  /* 0x009896800000895d */ /* 0x010fea0003900000 */
[----:B------:R-:W4:Y:S02]  /*a020*/  @!P0 SYNCS.PHASECHK.TRANS64 P0, [R0+URZ+0x58], R2 ;  /* 0x00005802000085a7 */ /* 0x000f2400080010ff */
[----:B----4-:R-:W-:Y:S05]  /*a030*/  @!P0 BRA `(.L_x_168) ;  /* 0xfffffffc00f08947 */ /* 0x010fea000383ffff */
[----:B------:R-:W-:Y:S05]  /*a040*/  BRA `(.L_x_169) ;  /* 0xffffffac00ac7947 */ /* 0x000fea000383ffff */
.L_x_87:
[----:B-1----:R-:W-:-:S07]  /*a050*/  MOV R0, UR21 ;  /* 0x0000001500007c02 */ /* 0x002fce0008000f00 */
.L_x_170:
[----:B-1----:R1:W4:Y:S02]  /*a060*/  SYNCS.PHASECHK.TRANS64.TRYWAIT P0, [R0+URZ+0x60], R2 ;  /* 0x00006002000075a7 */ /* 0x00232400080011ff */
[----:B----4-:R-:W-:Y:S05]  /*a070*/  @!P0 NANOSLEEP.SYNCS 0x989680 ;  /* 0x009896800000895d */ /* 0x010fea0003900000 */
[----:B------:R-:W4:Y:S02]  /*a080*/  @!P0 SYNCS.PHASECHK.TRANS64 P0, [R0+URZ+0x60], R2 ;  /* 0x00006002000085a7 */ /* 0x000f2400080010ff */
[----:B----4-:R-:W-:Y:S05]  /*a090*/  @!P0 BRA `(.L_x_170) ;  /* 0xfffffffc00f08947 */ /* 0x010fea000383ffff */
[----:B------:R-:W-:Y:S05]  /*a0a0*/  BRA `(.L_x_171) ;  /* 0xffffffac009c7947 */ /* 0x000fea000383ffff */
.L_x_89:
[----:B-1----:R1:W2:Y:S02]  /*a0b0*/  SYNCS.PHASECHK.TRANS64.TRYWAIT P0, [R3+URZ+0x80], R0 ;  /* 0x00008000030075a7 */ /* 0x0022a400080011ff */
[----:B--2---:R-:W-:Y:S05]  /*a0c0*/  @!P0 NANOSLEEP.SYNCS 0x989680 ;  /* 0x009896800000895d */ /* 0x004fea0003900000 */
[----:B------:R-:W2:Y:S02]  /*a0d0*/  @!P0 SYNCS.PHASECHK.TRANS64 P0, [R3+URZ+0x80], R0 ;  /* 0x00008000030085a7 */ /* 0x000ea400080010ff */
[----:B--2---:R-:W-:Y:S05]  /*a0e0*/  @!P0 BRA `(.L_x_89) ;  /* 0xfffffffc00f08947 */ /* 0x004fea000383ffff */
[----:B------:R-:W-:Y:S05]  /*a0f0*/  BRA `(.L_x_172) ;  /* 0xffffffb000687947 */ /* 0x000fea000383ffff */
.L_x_100:
[----:B-1----:R1:W2:Y:S02]  /*a100*/  SYNCS.PHASECHK.TRANS64.TRYWAIT P1, [R2+URZ+0x30], R0 ;  /* 0x00003000020075a7 */ /* 0x0022a400080211ff */
[----:B--2---:R-:W-:Y:S05]  /*a110*/  @!P1 NANOSLEEP.SYNCS 0x989680 ;  /* 0x009896800000995d */ /* 0x004fea0003900000 */
[----:B------:R-:W2:Y:S02]  /*a120*/  @!P1 SYNCS.PHASECHK.TRANS64 P1, [R2+URZ+0x30], R0 ;  /* 0x00003000020095a7 */ /* 0x000ea400080210ff */
[----:B--2---:R-:W-:Y:S05]  /*a130*/  @!P1 BRA `(.L_x_100) ;  /* 0xfffffffc00f09947 */ /* 0x004fea000383ffff */
[----:B------:R-:W-:Y:S05]  /*a140*/  BRA `(.L_x_99) ;  /* 0xffffffbc00dc7947 */ /* 0x000fea000383ffff */
.L_x_102:
[----:B-1----:R1:W2:Y:S02]  /*a150*/  SYNCS.PHASECHK.TRANS64.TRYWAIT P0, [R52+URZ+0xa0], R3 ;  /* 0x0000a003340075a7 */ /* 0x0022a400080011ff */
[----:B--2---:R-:W-:Y:S05]  /*a160*/  @!P0 NANOSLEEP.SYNCS 0x989680 ;  /* 0x009896800000895d */ /* 0x004fea0003900000 */
[----:B------:R-:W2:Y:S02]  /*a170*/  @!P0 SYNCS.PHASECHK.TRANS64 P0, [R52+URZ+0xa0], R3 ;  /* 0x0000a003340085a7 */ /* 0x000ea400080010ff */
[----:B--2---:R-:W-:Y:S05]  /*a180*/  @!P0 BRA `(.L_x_102) ;  /* 0xfffffffc00f08947 */ /* 0x004fea000383ffff */
[----:B------:R-:W-:Y:S05]  /*a190*/  BRA `(.L_x_101) ;  /* 0xffffffc000307947 */ /* 0x000fea000383ffff */
.L_x_110:
[----:B--2---:R2:W3:Y:S02]  /*a1a0*/  SYNCS.PHASECHK.TRANS64.TRYWAIT P0, [R0+URZ+0x30], R2 ;  /* 0x00003002000075a7 */ /* 0x0044e400080011ff */
[----:B---3--:R-:W-:Y:S05]  /*a1b0*/  @!P0 NANOSLEEP.SYNCS 0x989680 ;  /* 0x009896800000895d */ /* 0x008fea0003900000 */
[----:B------:R-:W3:Y:S02]  /*a1c0*/  @!P0 SYNCS.PHASECHK.TRANS64 P0, [R0+URZ+0x30], R2 ;  /* 0x00003002000085a7 */ /* 0x000ee400080010ff */
[----:B---3--:R-:W-:Y:S05]  /*a1d0*/  @!P0 BRA `(.L_x_110) ;  /* 0xfffffffc00f08947 */ /* 0x008fea000383ffff */
[----:B------:R-:W-:Y:S05]  /*a1e0*/  BRA `(.L_x_109) ;  /* 0xffffffcc00247947 */ /* 0x000fea000383ffff */
.L_x_118:
[----:B--2---:R2:W3:Y:S02]  /*a1f0*/  SYNCS.PHASECHK.TRANS64.TRYWAIT P0, [R0+URZ+0x30], R4 ;  /* 0x00003004000075a7 */ /* 0x0044e400080011ff */
[----:B---3--:R-:W-:Y:S05]  /*a200*/  @!P0 NANOSLEEP.SYNCS 0x989680 ;  /* 0x009896800000895d */ /* 0x008fea0003900000 */
[----:B------:R-:W3:Y:S02]  /*a210*/  @!P0 SYNCS.PHASECHK.TRANS64 P0, [R0+URZ+0x30], R4 ;  /* 0x00003004000085a7 */ /* 0x000ee400080010ff */
[----:B---3--:R-:W-:Y:S05]  /*a220*/  @!P0 BRA `(.L_x_118) ;  /* 0xfffffffc00f08947 */ /* 0x008fea000383ffff */
[----:B------:R-:W-:Y:S05]  /*a230*/  BRA `(.L_x_117) ;  /* 0xffffffd800607947 */ /* 0x000fea000383ffff */
.L_x_126:
[----:B--2---:R2:W3:Y:S02]  /*a240*/  SYNCS.PHASECHK.TRANS64.TRYWAIT P0, [R0+URZ+0x30], R2 ;  /* 0x00003002000075a7 */ /* 0x0044e400080011ff */
[----:B---3--:R-:W-:Y:S05]  /*a250*/  @!P0 NANOSLEEP.SYNCS 0x989680 ;  /* 0x009896800000895d */ /* 0x008fea0003900000 */
[----:B------:R-:W3:Y:S02]  /*a260*/  @!P0 SYNCS.PHASECHK.TRANS64 P0, [R0+URZ+0x30], R2 ;  /* 0x00003002000085a7 */ /* 0x000ee400080010ff */
[----:B---3--:R-:W-:Y:S05]  /*a270*/  @!P0 BRA `(.L_x_126) ;  /* 0xfffffffc00f08947 */ /* 0x008fea000383ffff */
[----:B------:R-:W-:Y:S05]  /*a280*/  BRA `(.L_x_125) ;  /* 0xffffffe400ac7947 */ /* 0x000fea000383ffff */
        .weak           $__internal_0_$__cuda_sm10x_tcgen05_guardrail_trap_col_being_dealloced_not_returned_by_alloc
        .type           $__internal_0_$__cuda_sm10x_tcgen05_guardrail_trap_col_being_dealloced_not_returned_by_alloc,@function
        .size           $__internal_0_$__cuda_sm10x_tcgen05_guardrail_trap_col_being_dealloced_not_returned_by_alloc,($__internal_1_$__cuda_sm10x_tcgen05_guardrail_trap_phase_invalid_during_alloc - $__internal_0_$__cuda_sm10x_tcgen05_guardrail_trap_col_being_dealloced_not_returned_by_alloc)
$__internal_0_$__cuda_sm10x_tcgen05_guardrail_trap_col_being_dealloced_not_returned_by_alloc:
[----:B------:R-:W-:Y:S05]  /*a290*/  BPT.TRAP 0x1 ;  /* 0x000000040000795c */ /* 0x000fea0000300000 */
[----:B------:R-:W-:-:S04]  /*a2a0*/  HFMA2 R3, -RZ, RZ, 0, 0 ;  /* 0x00000000ff037431 */ /* 0x000fc800000001ff */
[----:B------:R-:W-:Y:S05]  /*a2b0*/  RET.REL.NODEC R2 `(_ZN7cutlass13device_kernelINS_4gemm6kernel13GemmUniversalIN4cute5tupleIJiiiiEEENS1_10collective13CollectiveMmaINS1_35MainloopSm100TmaUmmaWarpSpecializedILi3ELi2ELi4ENS5_IJNS4_1CILi2EEESB_NSA_ILi1EEEEEEEENS5_IJNSA_ILi64EEENSA_ILi256EEESF_EEEaNS5_IJlSC_lEEEaSI_NS4_8TiledMMAINS4_8MMA_AtomIJNS4_15SM100_MMA_S8_SSIaaiLi64ELi256ELNS4_4UMMA5MajorE0ELSN_0ELNSM_8SaturateE0EEEEEENS4_6LayoutINS5_IJSC_SC_SC_EEENS5_IJNSA_ILi0EEEST_ST_EEEEENS5_IJNS4_10UnderscoreESW_SW_EEEEENS4_23SM90_TMA_LOAD_MULTICASTENS4_14ComposedLayoutINS4_7SwizzleILi2ELi4ELi3EEENS4_18smem_ptr_flag_bitsILi8EEENSR_INS5_IJNSA_ILi8EEESF_EEENS5_IJSF_SC_EEEEEEEvNS4_8identityESZ_S19_vS1A_EENS_8epilogue10collective18CollectiveEpilogueINS1C_23Sm100TmaWarpSpecializedILi4ELi2ELi32ELb0ELb0EEEJSH_NS5_IJNSR_ISF_SC_EES1H_EEEaSI_aSI_NS1C_6fusion15FusionCallbacksIS1G_NS1J_17LinearCombinationIaiaiLNS_15FloatRoundStyleE2EEESH_S1I_JEEENS4_5SM1004TMEM4LOAD26SM100_TMEM_LOAD_16dp32b32xENS4_13SM90_TMA_LOADES19_NS4_39AutoVectorizingCopyWithAssumedAlignmentILi128EEENS4_14SM90_TMA_STOREES19_S1V_S1V_EEEvvEEEEvNT_6ParamsE) ;  /* 0xffffff5c02507950 */ /* 0x000fea0003c3ffff */
        .weak           $__internal_1_$__cuda_sm10x_tcgen05_guardrail_trap_phase_invalid_during_alloc
        .type           $__internal_1_$__cuda_sm10x_tcgen05_guardrail_trap_phase_invalid_during_alloc,@function
        .size           $__internal_1_$__cuda_sm10x_tcgen05_guardrail_trap_phase_invalid_during_alloc,($__internal_2_$__cuda_sm10x_tcgen05_guardrail_trap_unallocated_columns_being_dealloced - $__internal_1_$__cuda_sm10x_tcgen05_guardrail_trap_phase_invalid_during_alloc)
$__internal_1_$__cuda_sm10x_tcgen05_guardrail_trap_phase_invalid_during_alloc:
[----:B------:R-:W-:Y:S05]  /*a2c0*/  BPT.TRAP 0x1 ;  /* 0x000000040000795c */ /* 0x000fea0000300000 */
[----:B------:R-:W-:-:S04]  /*a2d0*/  MOV R5, 0x0 ;  /* 0x0000000000057802 */ /* 0x000fc80000000f00 */
[----:B------:R-:W-:Y:S05]  /*a2e0*/  RET.REL.NODEC R4 `(_ZN7cutlass13device_kernelINS_4gemm6kernel13GemmUniversalIN4cute5tupleIJiiiiEEENS1_10collective13CollectiveMmaINS1_35MainloopSm100TmaUmmaWarpSpecializedILi3ELi2ELi4ENS5_IJNS4_1CILi2EEESB_NSA_ILi1EEEEEEEENS5_IJNSA_ILi64EEENSA_ILi256EEESF_EEEaNS5_IJlSC_lEEEaSI_NS4_8TiledMMAINS4_8MMA_AtomIJNS4_15SM100_MMA_S8_SSIaaiLi64ELi256ELNS4_4UMMA5MajorE0ELSN_0ELNSM_8SaturateE0EEEEEENS4_6LayoutINS5_IJSC_SC_SC_EEENS5_IJNSA_ILi0EEEST_ST_EEEEENS5_IJNS4_10UnderscoreESW_SW_EEEEENS4_23SM90_TMA_LOAD_MULTICASTENS4_14ComposedLayoutINS4_7SwizzleILi2ELi4ELi3EEENS4_18smem_ptr_flag_bitsILi8EEENSR_INS5_IJNSA_ILi8EEESF_EEENS5_IJSF_SC_EEEEEEEvNS4_8identityESZ_S19_vS1A_EENS_8epilogue10collective18CollectiveEpilogueINS1C_23Sm100TmaWarpSpecializedILi4ELi2ELi32ELb0ELb0EEEJSH_NS5_IJNSR_ISF_SC_EES1H_EEEaSI_aSI_NS1C_6fusion15FusionCallbacksIS1G_NS1J_17LinearCombinationIaiaiLNS_15FloatRoundStyleE2EEESH_S1I_JEEENS4_5SM1004TMEM4LOAD26SM100_TMEM_LOAD_16dp32b32xENS4_13SM90_TMA_LOADES19_NS4_39AutoVectorizingCopyWithAssumedAlignmentILi128EEENS4_14SM90_TMA_STOREES19_S1V_S1V_EEEvvEEEEvNT_6ParamsE) ;  /* 0xffffff5c04447950 */ /* 0x000fea0003c3ffff */
        .weak           $__internal_2_$__cuda_sm10x_tcgen05_guardrail_trap_unallocated_columns_being_dealloced
        .type           $__internal_2_$__cuda_sm10x_tcgen05_guardrail_trap_unallocated_columns_being_dealloced,@function
        .size           $__internal_2_$__cuda_sm10x_tcgen05_guardrail_trap_unallocated_columns_being_dealloced,(.L_x_174 - $__internal_2_$__cuda_sm10x_tcgen05_guardrail_trap_unallocated_columns_being_dealloced)
$__internal_2_$__cuda_sm10x_tcgen05_guardrail_trap_unallocated_columns_being_dealloced:
[----:B------:R-:W-:Y:S05]  /*a2f0*/  BPT.TRAP 0x1 ;  /* 0x000000040000795c */ /* 0x000fea0000300000 */
[----:B------:R-:W-:-:S04]  /*a300*/  HFMA2 R3, -RZ, RZ, 0, 0 ;  /* 0x00000000ff037431 */ /* 0x000fc800000001ff */
[----:B------:R-:W-:Y:S05]  /*a310*/  RET.REL.NODEC R2 `(_ZN7cutlass13device_kernelINS_4gemm6kernel13GemmUniversalIN4cute5tupleIJiiiiEEENS1_10collective13CollectiveMmaINS1_35MainloopSm100TmaUmmaWarpSpecializedILi3ELi2ELi4ENS5_IJNS4_1CILi2EEESB_NSA_ILi1EEEEEEEENS5_IJNSA_ILi64EEENSA_ILi256EEESF_EEEaNS5_IJlSC_lEEEaSI_NS4_8TiledMMAINS4_8MMA_AtomIJNS4_15SM100_MMA_S8_SSIaaiLi64ELi256ELNS4_4UMMA5MajorE0ELSN_0ELNSM_8SaturateE0EEEEEENS4_6LayoutINS5_IJSC_SC_SC_EEENS5_IJNSA_ILi0EEEST_ST_EEEEENS5_IJNS4_10UnderscoreESW_SW_EEEEENS4_23SM90_TMA_LOAD_MULTICASTENS4_14ComposedLayoutINS4_7SwizzleILi2ELi4ELi3EEENS4_18smem_ptr_flag_bitsILi8EEENSR_INS5_IJNSA_ILi8EEESF_EEENS5_IJSF_SC_EEEEEEEvNS4_8identityESZ_S19_vS1A_EENS_8epilogue10collective18CollectiveEpilogueINS1C_23Sm100TmaWarpSpecializedILi4ELi2ELi32ELb0ELb0EEEJSH_NS5_IJNSR_ISF_SC_EES1H_EEEaSI_aSI_NS1C_6fusion15FusionCallbacksIS1G_NS1J_17LinearCombinationIaiaiLNS_15FloatRoundStyleE2EEESH_S1I_JEEENS4_5SM1004TMEM4LOAD26SM100_TMEM_LOAD_16dp32b32xENS4_13SM90_TMA_LOADES19_NS4_39AutoVectorizingCopyWithAssumedAlignmentILi128EEENS4_14SM90_TMA_STOREES19_S1V_S1V_EEEvvEEEEvNT_6ParamsE) ;  /* 0xffffff5c02387950 */ /* 0x000fea0003c3ffff */
.L_x_173:
[----:B------:R-:W-:-:S00]  /*a320*/  BRA `(.L_x_173) ;  /* 0xfffffffc00fc7947 */ /* 0x000fc0000383ffff */
[----:B------:R-:W-:-:S00]  /*a330*/  NOP ;  /* 0x0000000000007918 */ /* 0x000fc00000000000 */
        /* <DEDUP_REMOVED lines=12> */
.L_x_174:


//--------------------- .nv.global.init           --------------------------
	.section	.nv.global.init,"aw",@progbits
.nv.global.init:
	.type		$str$27,@object
	.size		$str$27,($str$28 - $str$27)
$str$27:
        /*0000*/ 	.byte	0x28, 0x61, 0x64, 0x64, 0x72, 0x65, 0x73, 0x73, 0x20, 0x26, 0x20, 0x6d, 0x61, 0x73, 0x6b, 0x29
        /*0010*/ 	.byte	0x20, 0x3d, 0x3d, 0x20, 0x30, 0x00
	.type		$str$28,@object
	.size		$str$28,($str$26 - $str$28)
$str$28:
        /*0016*/ 	.byte	0x2f, 0x74, 0x6d, 0x70, 0x2f, 0x63, 0x75, 0x74, 0x6c, 0x61, 0x73, 0x73, 0x5f, 0x73, 0x77, 0x65
        /*0026*/ 	.byte	0x65, 0x70, 0x5f, 0x73, 0x72, 0x63, 0x2f, 0x69, 0x6e, 0x63, 0x6c, 0x75, 0x64, 0x65, 0x2f, 0x63
        /*0036*/ 	.byte	0x75, 0x74, 0x65, 0x2f, 0x70, 0x6f, 0x69, 0x6e, 0x74, 0x65, 0x72, 0x5f, 0x66, 0x6c, 0x61, 0x67
        /*0046*/ 	.byte	0x67, 0x65, 0x64, 0x2e, 0x68, 0x70, 0x70, 0x00
	.type		$str$26,@object
	.size		$str$26,($str$25 - $str$26)
$str$26:
        /*004e*/ 	.byte	0x2f, 0x74, 0x6d, 0x70, 0x2f, 0x63, 0x75, 0x74, 0x6c, 0x61, 0x73, 0x73, 0x5f, 0x73, 0x77, 0x65
        /*005e*/ 	.byte	0x65, 0x70, 0x5f, 0x73, 0x72, 0x63, 0x2f, 0x69, 0x6e, 0x63, 0x6c, 0x75, 0x64, 0x65, 0x2f, 0x63
        /*006e*/ 	.byte	0x75, 0x74, 0x65, 0x2f, 0x61, 0x74, 0x6f, 0x6d, 0x2f, 0x63, 0x6f, 0x70, 0x79, 0x5f, 0x74, 0x72
        /*007e*/ 	.byte	0x61, 0x69, 0x74, 0x73, 0x5f, 0x73, 0x6d, 0x31, 0x30, 0x30, 0x2e, 0x68, 0x70, 0x70, 0x00
	.type		$str$25,@object
	.size		$str$25,(__unnamed_1 - $str$25)
$str$25:
        /*008d*/ 	.byte	0x28, 0x28, 0x75, 0x69, 0x6e, 0x74, 0x33, 0x32, 0x5f, 0x74, 0x28, 0x74, 0x68, 0x72, 0x65, 0x61
        /*009d*/ 	.byte	0x64, 0x49, 0x64, 0x78, 0x2e, 0x78, 0x29, 0x20, 0x2f, 0x20, 0x33, 0x32, 0x29, 0x20, 0x25, 0x20
        /*00ad*/ 	.byte	0x34, 0x29, 0x20, 0x3d, 0x3d, 0x20, 0x28, 0x28, 0x28, 0x74, 0x6d, 0x65, 0x6d, 0x5f, 0x61, 0x64
        /*00bd*/ 	.byte	0x64, 0x72, 0x20, 0x3e, 0x3e, 0x20, 0x31, 0x36, 0x29, 0x20, 0x2f, 0x20, 0x33, 0x32, 0x29, 0x20
        /*00cd*/ 	.byte	0x25, 0x20, 0x34, 0x29, 0x00
	.type		__unnamed_1,@object
	.size		__unnamed_1,(__unnamed_2 - __unnamed_1)
__unnamed_1:
        /*00d2*/ 	.byte	0x61, 0x75, 0x74, 0x6f, 0x20, 0x63, 0x75, 0x74, 0x65, 0x3a, 0x3a, 0x61, 0x73, 0x5f, 0x70, 0x6f
        /* <DEDUP_REMOVED lines=24> */
        /*0262*/ 	.byte	0x00
	.type		__unnamed_2,@object
	.size		__unnamed_2,(__unnamed_3 - __unnamed_2)
__unnamed_2:
        /* <DEDUP_REMOVED lines=26> */
	.type		__unnamed_3,@object
	.size		__unnamed_3,(.L_3 - __unnamed_3)
__unnamed_3:
        /* <DEDUP_REMOVED lines=41> */
.L_3:


//--------------------- .nv.shared._ZN7cutlass13device_kernelINS_4gemm6kernel13GemmUniversalIN4cute5tupleIJiiiiEEENS1_10collective13CollectiveMmaINS1_35MainloopSm100TmaUmmaWarpSpecializedILi3ELi2ELi4ENS5_IJNS4_1CILi2EEESB_NSA_ILi1EEEEEEEENS5_IJNSA_ILi64EEENSA_ILi256EEESF_EEEaNS5_IJlSC_lEEEaSI_NS4_8TiledMMAINS4_8MMA_AtomIJNS4_15SM100_MMA_S8_SSIaaiLi64ELi256ELNS4_4UMMA5MajorE0ELSN_0ELNSM_8SaturateE0EEEEEENS4_6LayoutINS5_IJSC_SC_SC_EEENS5_IJNSA_ILi0EEEST_ST_EEEEENS5_IJNS4_10UnderscoreESW_SW_EEEEENS4_23SM90_TMA_LOAD_MULTICASTENS4_14ComposedLayoutINS4_7SwizzleILi2ELi4ELi3EEENS4_18smem_ptr_flag_bitsILi8EEENSR_INS5_IJNSA_ILi8EEESF_EEENS5_IJSF_SC_EEEEEEEvNS4_8identityESZ_S19_vS1A_EENS_8epilogue10collective18CollectiveEpilogueINS1C_23Sm100TmaWarpSpecializedILi4ELi2ELi32ELb0ELb0EEEJSH_NS5_IJNSR_ISF_SC_EES1H_EEEaSI_aSI_NS1C_6fusion15FusionCallbacksIS1G_NS1J_17LinearCombinationIaiaiLNS_15FloatRoundStyleE2EEESH_S1I_JEEENS4_5SM1004TMEM4LOAD26SM100_TMEM_LOAD_16dp32b32xENS4_13SM90_TMA_LOADES19_NS4_39AutoVectorizingCopyWithAssumedAlignmentILi128EEENS4_14SM90_TMA_STOREES19_S1V_S1V_EEEvvEEEEvNT_6ParamsE --------------------------
	.section	.nv.shared._ZN7cutlass13device_kernelINS_4gemm6kernel13GemmUniversalIN4cute5tupleIJiiiiEEENS1_10collective13CollectiveMmaINS1_35MainloopSm100TmaUmmaWarpSpecializedILi3ELi2ELi4ENS5_IJNS4_1CILi2EEESB_NSA_ILi1EEEEEEEENS5_IJNSA_ILi64EEENSA_ILi256EEESF_EEEaNS5_IJlSC_lEEEaSI_NS4_8TiledMMAINS4_8MMA_AtomIJNS4_15SM100_MMA_S8_SSIaaiLi64ELi256ELNS4_4UMMA5MajorE0ELSN_0ELNSM_8SaturateE0EEEEEENS4_6LayoutINS5_IJSC_SC_SC_EEENS5_IJNSA_ILi0EEEST_ST_EEEEENS5_IJNS4_10UnderscoreESW_SW_EEEEENS4_23SM90_TMA_LOAD_MULTICASTENS4_14ComposedLayoutINS4_7SwizzleILi2ELi4ELi3EEENS4_18smem_ptr_flag_bitsILi8EEENSR_INS5_IJNSA_ILi8EEESF_EEENS5_IJSF_SC_EEEEEEEvNS4_8identityESZ_S19_vS1A_EENS_8epilogue10collective18CollectiveEpilogueINS1C_23Sm100TmaWarpSpecializedILi4ELi2ELi32ELb0ELb0EEEJSH_NS5_IJNSR_ISF_SC_EES1H_EEEaSI_aSI_NS1C_6fusion15FusionCallbacksIS1G_NS1J_17LinearCombinationIaiaiLNS_15FloatRoundStyleE2EEESH_S1I_JEEENS4_5SM1004TMEM4LOAD26SM100_TMEM_LOAD_16dp32b32xENS4_13SM90_TMA_LOADES19_NS4_39AutoVectorizingCopyWithAssumedAlignmentILi128EEENS4_14SM90_TMA_STOREES19_S1V_S1V_EEEvvEEEEvNT_6ParamsE,"aw",@nobits
	.sectionflags	@""
	.align	16
	.zero		1024


//--------------------- .nv.shared.reserved.0     --------------------------
	.section	.nv.shared.reserved.0,"aw",@nobits
	.weak		__nv_reservedSMEM_offset_0_alias
	.size		__nv_reservedSMEM_offset_0_alias, 0, 64
	.other		__nv_reservedSMEM_offset_0_alias,@"STO_CUDA_RESERVED_SHARED STV_DEFAULT"
__nv_reservedSMEM_offset_0_alias:
	.zero		0
.nv.shared.reserved.0:
	.zero		64
	.weak		__nv_reservedSMEM_tcgen05_partition
	.type		__nv_reservedSMEM_tcgen05_partition,@object
	.size		__nv_reservedSMEM_tcgen05_partition,(.L_0 - __nv_reservedSMEM_tcgen05_partition)
__nv_reservedSMEM_tcgen05_partition:
	.zero		32
.L_0:


//--------------------- .nv.global                --------------------------
	.section	.nv.global,"aw",@nobits
.nv.global:
	.type		_ZN40_INTERNAL_0e46b009_4_k_cu_34da21b2_104954cute1_E,@object
	.size		_ZN40_INTERNAL_0e46b009_4_k_cu_34da21b2_104954cute1_E,(_ZN40_INTERNAL_0e46b009_4_k_cu_34da21b2_104954cuda3std3__45__cpo6cbeginE - _ZN40_INTERNAL_0e46b009_4_k_cu_34da21b2_104954cute1_E)
_ZN40_INTERNAL_0e46b009_4_k_cu_34da21b2_104954cute1_E:
	.zero		1
	.type		_ZN40_INTERNAL_0e46b009_4_k_cu_34da21b2_104954cuda3std3__45__cpo6cbeginE,@object
	.size		_ZN40_INTERNAL_0e46b009_4_k_cu_34da21b2_104954cuda3std3__45__cpo6cbeginE,(_ZN40_INTERNAL_0e46b009_4_k_cu_34da21b2_104954cuda3std3__48in_placeE - _ZN40_INTERNAL_0e46b009_4_k_cu_34da21b2_104954cuda3std3__45__cpo6cbeginE)
_ZN40_INTERNAL_0e46b009_4_k_cu_34da21b2_104954cuda3std3__45__cpo6cbeginE:
	.zero		1
	.type		_ZN40_INTERNAL_0e46b009_4_k_cu_34da21b2_104954cuda3std3__48in_placeE,@object
	.size		_ZN40_INTERNAL_0e46b009_4_k_cu_34da21b2_104954cuda3std3__48in_placeE,(_ZN40_INTERNAL_0e46b009_4_k_cu_34da21b2_104954cuda3std6ranges3__45__cpo9iter_moveE - _ZN40_INTERNAL_0e46b009_4_k_cu_34da21b2_104954cuda3std3__48in_placeE)
_ZN40_INTERNAL_0e46b009_4_k_cu_34da21b2_104954cuda3std3__48in_placeE:
	.zero		1
	.type		_ZN40_INTERNAL_0e46b009_4_k_cu_34da21b2_104954cuda3std6ranges3__45__cpo9iter_moveE,@object
	.size		_ZN40_INTERNAL_0e46b009_4_k_cu_34da21b2_104954cuda3std6ranges3__45__cpo9iter_moveE,(_ZN40_INTERNAL_0e46b009_4_k_cu_34da21b2_104954cuda3std3__45__cpo5beginE - _ZN40_INTERNAL_0e46b009_4_k_cu_34da21b2_104954cuda3std6ranges3__45__cpo9iter_moveE)
_ZN40_INTERNAL_0e46b009_4_k_cu_34da21b2_104954cuda3std6ranges3__45__cpo9iter_moveE:
	.zero		1
	.type		_ZN40_INTERNAL_0e46b009_4_k_cu_34da21b2_104954cuda3std3__45__cpo5beginE,@object
	.size		_ZN40_INTERNAL_0e46b009_4_k_cu_34da21b2_104954cuda3std3__45__cpo5beginE,(_ZN40_INTERNAL_0e46b009_4_k_cu_34da21b2_104954cuda3std3__442_GLOBAL__N__0e46b009_4_k_cu_34da21b2_104956ignoreE - _ZN40_INTERNAL_0e46b009_4_k_cu_34da21b2_104954cuda3std3__45__cpo5beginE)
_ZN40_INTERNAL_0e46b009_4_k_cu_34da21b2_104954cuda3std3__45__cpo5beginE:
	.zero		1
	.type		_ZN40_INTERNAL_0e46b009_4_k_cu_34da21b2_104954cuda3std3__442_GLOBAL__N__0e46b009_4_k_cu_34da21b2_104956ignoreE,@object
	.size		_ZN40_INTERNAL_0e46b009_4_k_cu_34da21b2_104954cuda3std3__442_GLOBAL__N__0e46b009_4_k_cu_34da21b2_104956ignoreE,(_ZN40_INTERNAL_0e46b009_4_k_cu_34da21b2_104954cute7productE - _ZN40_INTERNAL_0e46b009_4_k_cu_34da21b2_104954cuda3std3__442_GLOBAL__N__0e46b009_4_k_cu_34da21b2_104956ignoreE)
_ZN40_INTERNAL_0e46b009_4_k_cu_34da21b2_104954cuda3std3__442_GLOBAL__N__0e46b009_4_k_cu_34da21b2_104956ignoreE:
	.zero		1
	.type		_ZN40_INTERNAL_0e46b009_4_k_cu_34da21b2_104954cute7productE,@object
	.size		_ZN40_INTERNAL_0e46b009_4_k_cu_34da21b2_104954cute7productE,(_ZN40_INTERNAL_0e46b009_4_k_cu_34da21b2_104954cuda3std3__45__cpo3endE - _ZN40_INTERNAL_0e46b009_4_k_cu_34da21b2_104954cute7productE)
_ZN40_INTERNAL_0e46b009_4_k_cu_34da21b2_104954cute7productE:
	.zero		1
	.type		_ZN40_INTERNAL_0e46b009_4_k_cu_34da21b2_104954cuda3std3__45__cpo3endE,@object
	.size		_ZN40_INTERNAL_0e46b009_4_k_cu_34da21b2_104954cuda3std3__45__cpo3endE,(_ZN40_INTERNAL_0e46b009_4_k_cu_34da21b2_104954cuda3std3__419piecewise_constructE - _ZN40_INTERNAL_0e46b009_4_k_cu_34da21b2_104954cuda3std3__45__cpo3endE)
_ZN40_INTERNAL_0e46b009_4_k_cu_34da21b2_104954cuda3std3__45__cpo3endE:
	.zero		1
	.type		_ZN40_INTERNAL_0e46b009_4_k_cu_34da21b2_104954cuda3std3__419piecewise_constructE,@object
	.size		_ZN40_INTERNAL_0e46b009_4_k_cu_34da21b2_104954cuda3std3__419piecewise_constructE,(_ZN40_INTERNAL_0e46b009_4_k_cu_34da21b2_104954cuda3std3__45__cpo4cendE - _ZN40_INTERNAL_0e46b009_4_k_cu_34da21b2_104954cuda3std3__419piecewise_constructE)
_ZN40_INTERNAL_0e46b009_4_k_cu_34da21b2_104954cuda3std3__419piecewise_constructE:
	.zero		1
	.type		_ZN40_INTERNAL_0e46b009_4_k_cu_34da21b2_104954cuda3std3__45__cpo4cendE,@object
	.size		_ZN40_INTERNAL_0e46b009_4_k_cu_34da21b2_104954cuda3std3__45__cpo4cendE,(_ZN40_INTERNAL_0e46b009_4_k_cu_34da21b2_104954cuda3std6ranges3__45__cpo4swapE - _ZN40_INTERNAL_0e46b009_4_k_cu_34da21b2_104954cuda3std3__45__cpo4cendE)
_ZN40_INTERNAL_0e46b009_4_k_cu_34da21b2_104954cuda3std3__45__cpo4cendE:
	.zero		1
	.type		_ZN40_INTERNAL_0e46b009_4_k_cu_34da21b2_104954cuda3std6ranges3__45__cpo4swapE,@object
	.size		_ZN40_INTERNAL_0e46b009_4_k_cu_34da21b2_104954cuda3std6ranges3__45__cpo4swapE,(.L_11 - _ZN40_INTERNAL_0e46b009_4_k_cu_34da21b2_104954cuda3std6ranges3__45__cpo4swapE)
_ZN40_INTERNAL_0e46b009_4_k_cu_34da21b2_104954cuda3std6ranges3__45__cpo4swapE:
	.zero		1
.L_11:


//--------------------- .nv.constant0._ZN7cutlass13device_kernelINS_4gemm6kernel13GemmUniversalIN4cute5tupleIJiiiiEEENS1_10collective13CollectiveMmaINS1_35MainloopSm100TmaUmmaWarpSpecializedILi3ELi2ELi4ENS5_IJNS4_1CILi2EEESB_NSA_ILi1EEEEEEEENS5_IJNSA_ILi64EEENSA_ILi256EEESF_EEEaNS5_IJlSC_lEEEaSI_NS4_8TiledMMAINS4_8MMA_AtomIJNS4_15SM100_MMA_S8_SSIaaiLi64ELi256ELNS4_4UMMA5MajorE0ELSN_0ELNSM_8SaturateE0EEEEEENS4_6LayoutINS5_IJSC_SC_SC_EEENS5_IJNSA_ILi0EEEST_ST_EEEEENS5_IJNS4_10UnderscoreESW_SW_EEEEENS4_23SM90_TMA_LOAD_MULTICASTENS4_14ComposedLayoutINS4_7SwizzleILi2ELi4ELi3EEENS4_18smem_ptr_flag_bitsILi8EEENSR_INS5_IJNSA_ILi8EEESF_EEENS5_IJSF_SC_EEEEEEEvNS4_8identityESZ_S19_vS1A_EENS_8epilogue10collective18CollectiveEpilogueINS1C_23Sm100TmaWarpSpecializedILi4ELi2ELi32ELb0ELb0EEEJSH_NS5_IJNSR_ISF_SC_EES1H_EEEaSI_aSI_NS1C_6fusion15FusionCallbacksIS1G_NS1J_17LinearCombinationIaiaiLNS_15FloatRoundStyleE2EEESH_S1I_JEEENS4_5SM1004TMEM4LOAD26SM100_TMEM_LOAD_16dp32b32xENS4_13SM90_TMA_LOADES19_NS4_39AutoVectorizingCopyWithAssumedAlignmentILi128EEENS4_14SM90_TMA_STOREES19_S1V_S1V_EEEvvEEEEvNT_6ParamsE --------------------------
	.section	.nv.constant0._ZN7cutlass13device_kernelINS_4gemm6kernel13GemmUniversalIN4cute5tupleIJiiiiEEENS1_10collective13CollectiveMmaINS1_35MainloopSm100TmaUmmaWarpSpecializedILi3ELi2ELi4ENS5_IJNS4_1CILi2EEESB_NSA_ILi1EEEEEEEENS5_IJNSA_ILi64EEENSA_ILi256EEESF_EEEaNS5_IJlSC_lEEEaSI_NS4_8TiledMMAINS4_8MMA_AtomIJNS4_15SM100_MMA_S8_SSIaaiLi64ELi256ELNS4_4UMMA5MajorE0ELSN_0ELNSM_8SaturateE0EEEEEENS4_6LayoutINS5_IJSC_SC_SC_EEENS5_IJNSA_ILi0EEEST_ST_EEEEENS5_IJNS4_10UnderscoreESW_SW_EEEEENS4_23SM90_TMA_LOAD_MULTICASTENS4_14ComposedLayoutINS4_7SwizzleILi2ELi4ELi3EEENS4_18smem_ptr_flag_bitsILi8EEENSR_INS5_IJNSA_ILi8EEESF_EEENS5_IJSF_SC_EEEEEEEvNS4_8identityESZ_S19_vS1A_EENS_8epilogue10collective18CollectiveEpilogueINS1C_23Sm100TmaWarpSpecializedILi4ELi2ELi32ELb0ELb0EEEJSH_NS5_IJNSR_ISF_SC_EES1H_EEEaSI_aSI_NS1C_6fusion15FusionCallbacksIS1G_NS1J_17LinearCombinationIaiaiLNS_15FloatRoundStyleE2EEESH_S1I_JEEENS4_5SM1004TMEM4LOAD26SM100_TMEM_LOAD_16dp32b32xENS4_13SM90_TMA_LOADES19_NS4_39AutoVectorizingCopyWithAssumedAlignmentILi128EEENS4_14SM90_TMA_STOREES19_S1V_S1V_EEEvvEEEEvNT_6ParamsE,"a",@progbits
	.sectionflags	@""
	.align	4
.nv.constant0._ZN7cutlass13device_kernelINS_4gemm6kernel13GemmUniversalIN4cute5tupleIJiiiiEEENS1_10collective13CollectiveMmaINS1_35MainloopSm100TmaUmmaWarpSpecializedILi3ELi2ELi4ENS5_IJNS4_1CILi2EEESB_NSA_ILi1EEEEEEEENS5_IJNSA_ILi64EEENSA_ILi256EEESF_EEEaNS5_IJlSC_lEEEaSI_NS4_8TiledMMAINS4_8MMA_AtomIJNS4_15SM100_MMA_S8_SSIaaiLi64ELi256ELNS4_4UMMA5MajorE0ELSN_0ELNSM_8SaturateE0EEEEEENS4_6LayoutINS5_IJSC_SC_SC_EEENS5_IJNSA_ILi0EEEST_ST_EEEEENS5_IJNS4_10UnderscoreESW_SW_EEEEENS4_23SM90_TMA_LOAD_MULTICASTENS4_14ComposedLayoutINS4_7SwizzleILi2ELi4ELi3EEENS4_18smem_ptr_flag_bitsILi8EEENSR_INS5_IJNSA_ILi8EEESF_EEENS5_IJSF_SC_EEEEEEEvNS4_8identityESZ_S19_vS1A_EENS_8epilogue10collective18CollectiveEpilogueINS1C_23Sm100TmaWarpSpecializedILi4ELi2ELi32ELb0ELb0EEEJSH_NS5_IJNSR_ISF_SC_EES1H_EEEaSI_aSI_NS1C_6fusion15FusionCallbacksIS1G_NS1J_17LinearCombinationIaiaiLNS_15FloatRoundStyleE2EEESH_S1I_JEEENS4_5SM1004TMEM4LOAD26SM100_TMEM_LOAD_16dp32b32xENS4_13SM90_TMA_LOADES19_NS4_39AutoVectorizingCopyWithAssumedAlignmentILi128EEENS4_14SM90_TMA_STOREES19_S1V_S1V_EEEvvEEEEvNT_6ParamsE:
	.zero		2944


//--------------------- SYMBOLS --------------------------

	.type		.nv.reservedSmem.offset0,@object
	.size		.nv.reservedSmem.offset0,0x4
	.type		.nv.reservedSmem.cap,@object
	.size		.nv.reservedSmem.cap,0x4
	.type		__assertfail,@function
